//
// Generated by NVIDIA NVVM Compiler
//
// Compiler Build ID: CL-36424714
// Cuda compilation tools, release 13.0, V13.0.88
// Based on NVVM 20.0.0
//

.version 9.0
.target sm_100
.address_size 64

	// .globl	_Z13softmaxKernelILi1024EEvPfS0_i
// _ZZ13softmaxKernelILi1024EEvPfS0_iE7maxData has been demoted
// _ZZ13softmaxKernelILi1024EEvPfS0_iE7sumData has been demoted

.visible .entry _Z13softmaxKernelILi1024EEvPfS0_i(
	.param .u64 .ptr .align 1 _Z13softmaxKernelILi1024EEvPfS0_i_param_0,
	.param .u64 .ptr .align 1 _Z13softmaxKernelILi1024EEvPfS0_i_param_1,
	.param .u32 _Z13softmaxKernelILi1024EEvPfS0_i_param_2
)
{
	.reg .pred 	%p<26>;
	.reg .b32 	%r<78>;
	.reg .b32 	%f<266>;
	.reg .b64 	%rd<38>;
	// demoted variable
	.shared .align 4 .b8 _ZZ13softmaxKernelILi1024EEvPfS0_iE7maxData[4096];
	// demoted variable
	.shared .align 4 .b8 _ZZ13softmaxKernelILi1024EEvPfS0_iE7sumData[4096];
	ld.param.u64 	%rd15, [_Z13softmaxKernelILi1024EEvPfS0_i_param_0];
	ld.param.u64 	%rd14, [_Z13softmaxKernelILi1024EEvPfS0_i_param_1];
	ld.param.u32 	%r44, [_Z13softmaxKernelILi1024EEvPfS0_i_param_2];
	cvta.to.global.u64 	%rd1, %rd15;
	mov.u32 	%r1, %tid.x;
	shl.b32 	%r45, %r1, 2;
	mov.u32 	%r46, _ZZ13softmaxKernelILi1024EEvPfS0_iE7maxData;
	add.s32 	%r2, %r46, %r45;
	mov.b32 	%r47, -8388609;
	st.shared.u32 	[%r2], %r47;
	setp.ge.s32 	%p1, %r1, %r44;
	@%p1 bra 	$L__BB0_14;
	not.b32 	%r48, %r1;
	add.s32 	%r49, %r44, %r48;
	shr.u32 	%r50, %r49, 10;
	add.s32 	%r3, %r50, 1;
	and.b32  	%r4, %r3, 15;
	setp.lt.u32 	%p2, %r49, 15360;
	mov.f32 	%f256, 0fFF7FFFFF;
	mov.u32 	%r66, %r1;
	@%p2 bra 	$L__BB0_4;
	and.b32  	%r51, %r3, 8388592;
	neg.s32 	%r64, %r51;
	mul.wide.u32 	%rd16, %r1, 4;
	add.s64 	%rd17, %rd16, %rd1;
	add.s64 	%rd34, %rd17, 32768;
	mov.f32 	%f256, 0fFF7FFFFF;
	mov.u32 	%r66, %r1;
$L__BB0_3:
	.pragma "nounroll";
	ld.global.f32 	%f31, [%rd34+-32768];
	max.f32 	%f32, %f256, %f31;
	ld.global.f32 	%f33, [%rd34+-28672];
	max.f32 	%f34, %f32, %f33;
	ld.global.f32 	%f35, [%rd34+-24576];
	max.f32 	%f36, %f34, %f35;
	ld.global.f32 	%f37, [%rd34+-20480];
	max.f32 	%f38, %f36, %f37;
	ld.global.f32 	%f39, [%rd34+-16384];
	max.f32 	%f40, %f38, %f39;
	ld.global.f32 	%f41, [%rd34+-12288];
	max.f32 	%f42, %f40, %f41;
	ld.global.f32 	%f43, [%rd34+-8192];
	max.f32 	%f44, %f42, %f43;
	ld.global.f32 	%f45, [%rd34+-4096];
	max.f32 	%f46, %f44, %f45;
	ld.global.f32 	%f47, [%rd34];
	max.f32 	%f48, %f46, %f47;
	ld.global.f32 	%f49, [%rd34+4096];
	max.f32 	%f50, %f48, %f49;
	ld.global.f32 	%f51, [%rd34+8192];
	max.f32 	%f52, %f50, %f51;
	ld.global.f32 	%f53, [%rd34+12288];
	max.f32 	%f54, %f52, %f53;
	ld.global.f32 	%f55, [%rd34+16384];
	max.f32 	%f56, %f54, %f55;
	ld.global.f32 	%f57, [%rd34+20480];
	max.f32 	%f58, %f56, %f57;
	ld.global.f32 	%f59, [%rd34+24576];
	max.f32 	%f60, %f58, %f59;
	ld.global.f32 	%f61, [%rd34+28672];
	max.f32 	%f256, %f60, %f61;
	add.s32 	%r66, %r66, 16384;
	add.s32 	%r64, %r64, 16;
	add.s64 	%rd34, %rd34, 65536;
	setp.ne.s32 	%p3, %r64, 0;
	@%p3 bra 	$L__BB0_3;
$L__BB0_4:
	setp.eq.s32 	%p4, %r4, 0;
	@%p4 bra 	$L__BB0_13;
	and.b32  	%r11, %r3, 7;
	setp.lt.u32 	%p5, %r4, 8;
	@%p5 bra 	$L__BB0_7;
	mul.wide.u32 	%rd18, %r66, 4;
	add.s64 	%rd19, %rd1, %rd18;
	ld.global.f32 	%f63, [%rd19];
	max.f32 	%f64, %f256, %f63;
	ld.global.f32 	%f65, [%rd19+4096];
	max.f32 	%f66, %f64, %f65;
	ld.global.f32 	%f67, [%rd19+8192];
	max.f32 	%f68, %f66, %f67;
	ld.global.f32 	%f69, [%rd19+12288];
	max.f32 	%f70, %f68, %f69;
	ld.global.f32 	%f71, [%rd19+16384];
	max.f32 	%f72, %f70, %f71;
	ld.global.f32 	%f73, [%rd19+20480];
	max.f32 	%f74, %f72, %f73;
	ld.global.f32 	%f75, [%rd19+24576];
	max.f32 	%f76, %f74, %f75;
	ld.global.f32 	%f77, [%rd19+28672];
	max.f32 	%f256, %f76, %f77;
	add.s32 	%r66, %r66, 8192;
$L__BB0_7:
	setp.eq.s32 	%p6, %r11, 0;
	@%p6 bra 	$L__BB0_13;
	and.b32  	%r14, %r3, 3;
	setp.lt.u32 	%p7, %r11, 4;
	@%p7 bra 	$L__BB0_10;
	mul.wide.u32 	%rd20, %r66, 4;
	add.s64 	%rd21, %rd1, %rd20;
	ld.global.f32 	%f79, [%rd21];
	max.f32 	%f80, %f256, %f79;
	ld.global.f32 	%f81, [%rd21+4096];
	max.f32 	%f82, %f80, %f81;
	ld.global.f32 	%f83, [%rd21+8192];
	max.f32 	%f84, %f82, %f83;
	ld.global.f32 	%f85, [%rd21+12288];
	max.f32 	%f256, %f84, %f85;
	add.s32 	%r66, %r66, 4096;
$L__BB0_10:
	setp.eq.s32 	%p8, %r14, 0;
	@%p8 bra 	$L__BB0_13;
	mul.wide.u32 	%rd22, %r66, 4;
	add.s64 	%rd35, %rd1, %rd22;
	neg.s32 	%r69, %r14;
$L__BB0_12:
	.pragma "nounroll";
	ld.global.f32 	%f86, [%rd35];
	max.f32 	%f256, %f256, %f86;
	add.s64 	%rd35, %rd35, 4096;
	add.s32 	%r69, %r69, 1;
	setp.ne.s32 	%p9, %r69, 0;
	@%p9 bra 	$L__BB0_12;
$L__BB0_13:
	st.shared.f32 	[%r2], %f256;
$L__BB0_14:
	mov.u32 	%r20, %ntid.x;
	setp.lt.u32 	%p10, %r20, 2;
	@%p10 bra 	$L__BB0_19;
	mov.u32 	%r70, %r20;
$L__BB0_16:
	shr.u32 	%r22, %r70, 1;
	setp.ge.u32 	%p11, %r1, %r22;
	@%p11 bra 	$L__BB0_18;
	ld.shared.f32 	%f87, [%r2];
	shl.b32 	%r52, %r22, 2;
	add.s32 	%r53, %r2, %r52;
	ld.shared.f32 	%f88, [%r53];
	max.f32 	%f89, %f87, %f88;
	st.shared.f32 	[%r2], %f89;
$L__BB0_18:
	bar.sync 	0;
	setp.gt.u32 	%p12, %r70, 3;
	mov.u32 	%r70, %r22;
	@%p12 bra 	$L__BB0_16;
$L__BB0_19:
	setp.ge.s32 	%p13, %r1, %r44;
	bar.sync 	0;
	mov.u32 	%r55, _ZZ13softmaxKernelILi1024EEvPfS0_iE7sumData;
	add.s32 	%r23, %r55, %r45;
	mov.b32 	%r56, 0;
	st.shared.u32 	[%r23], %r56;
	@%p13 bra 	$L__BB0_33;
	ld.shared.f32 	%f14, [_ZZ13softmaxKernelILi1024EEvPfS0_iE7maxData];
	not.b32 	%r57, %r1;
	add.s32 	%r58, %r44, %r57;
	shr.u32 	%r59, %r58, 10;
	add.s32 	%r24, %r59, 1;
	and.b32  	%r25, %r24, 15;
	setp.lt.u32 	%p14, %r58, 15360;
	mov.f32 	%f264, 0f00000000;
	mov.u32 	%r76, %r1;
	@%p14 bra 	$L__BB0_23;
	and.b32  	%r60, %r24, 8388592;
	neg.s32 	%r75, %r60;
	mul.wide.u32 	%rd23, %r1, 4;
	add.s64 	%rd24, %rd23, %rd1;
	add.s64 	%rd37, %rd24, 32768;
	mov.f32 	%f264, 0f00000000;
	mov.u32 	%r76, %r1;
$L__BB0_22:
	.pragma "nounroll";
	ld.global.f32 	%f93, [%rd37+-32768];
	sub.f32 	%f94, %f93, %f14;
	mul.f32 	%f95, %f94, 0f3FB8AA3B;
	ex2.approx.f32 	%f96, %f95;
	add.f32 	%f97, %f96, %f264;
	ld.global.f32 	%f98, [%rd37+-28672];
	sub.f32 	%f99, %f98, %f14;
	mul.f32 	%f100, %f99, 0f3FB8AA3B;
	ex2.approx.f32 	%f101, %f100;
	add.f32 	%f102, %f101, %f97;
	ld.global.f32 	%f103, [%rd37+-24576];
	sub.f32 	%f104, %f103, %f14;
	mul.f32 	%f105, %f104, 0f3FB8AA3B;
	ex2.approx.f32 	%f106, %f105;
	add.f32 	%f107, %f106, %f102;
	ld.global.f32 	%f108, [%rd37+-20480];
	sub.f32 	%f109, %f108, %f14;
	mul.f32 	%f110, %f109, 0f3FB8AA3B;
	ex2.approx.f32 	%f111, %f110;
	add.f32 	%f112, %f111, %f107;
	ld.global.f32 	%f113, [%rd37+-16384];
	sub.f32 	%f114, %f113, %f14;
	mul.f32 	%f115, %f114, 0f3FB8AA3B;
	ex2.approx.f32 	%f116, %f115;
	add.f32 	%f117, %f116, %f112;
	ld.global.f32 	%f118, [%rd37+-12288];
	sub.f32 	%f119, %f118, %f14;
	mul.f32 	%f120, %f119, 0f3FB8AA3B;
	ex2.approx.f32 	%f121, %f120;
	add.f32 	%f122, %f121, %f117;
	ld.global.f32 	%f123, [%rd37+-8192];
	sub.f32 	%f124, %f123, %f14;
	mul.f32 	%f125, %f124, 0f3FB8AA3B;
	ex2.approx.f32 	%f126, %f125;
	add.f32 	%f127, %f126, %f122;
	ld.global.f32 	%f128, [%rd37+-4096];
	sub.f32 	%f129, %f128, %f14;
	mul.f32 	%f130, %f129, 0f3FB8AA3B;
	ex2.approx.f32 	%f131, %f130;
	add.f32 	%f132, %f131, %f127;
	ld.global.f32 	%f133, [%rd37];
	sub.f32 	%f134, %f133, %f14;
	mul.f32 	%f135, %f134, 0f3FB8AA3B;
	ex2.approx.f32 	%f136, %f135;
	add.f32 	%f137, %f136, %f132;
	ld.global.f32 	%f138, [%rd37+4096];
	sub.f32 	%f139, %f138, %f14;
	mul.f32 	%f140, %f139, 0f3FB8AA3B;
	ex2.approx.f32 	%f141, %f140;
	add.f32 	%f142, %f141, %f137;
	ld.global.f32 	%f143, [%rd37+8192];
	sub.f32 	%f144, %f143, %f14;
	mul.f32 	%f145, %f144, 0f3FB8AA3B;
	ex2.approx.f32 	%f146, %f145;
	add.f32 	%f147, %f146, %f142;
	ld.global.f32 	%f148, [%rd37+12288];
	sub.f32 	%f149, %f148, %f14;
	mul.f32 	%f150, %f149, 0f3FB8AA3B;
	ex2.approx.f32 	%f151, %f150;
	add.f32 	%f152, %f151, %f147;
	ld.global.f32 	%f153, [%rd37+16384];
	sub.f32 	%f154, %f153, %f14;
	mul.f32 	%f155, %f154, 0f3FB8AA3B;
	ex2.approx.f32 	%f156, %f155;
	add.f32 	%f157, %f156, %f152;
	ld.global.f32 	%f158, [%rd37+20480];
	sub.f32 	%f159, %f158, %f14;
	mul.f32 	%f160, %f159, 0f3FB8AA3B;
	ex2.approx.f32 	%f161, %f160;
	add.f32 	%f162, %f161, %f157;
	ld.global.f32 	%f163, [%rd37+24576];
	sub.f32 	%f164, %f163, %f14;
	mul.f32 	%f165, %f164, 0f3FB8AA3B;
	ex2.approx.f32 	%f166, %f165;
	add.f32 	%f167, %f166, %f162;
	ld.global.f32 	%f168, [%rd37+28672];
	sub.f32 	%f169, %f168, %f14;
	mul.f32 	%f170, %f169, 0f3FB8AA3B;
	ex2.approx.f32 	%f171, %f170;
	add.f32 	%f264, %f171, %f167;
	add.s32 	%r76, %r76, 16384;
	add.s32 	%r75, %r75, 16;
	add.s64 	%rd37, %rd37, 65536;
	setp.eq.s32 	%p15, %r75, 0;
	@%p15 bra 	$L__BB0_23;
	bra.uni 	$L__BB0_22;
$L__BB0_23:
	setp.eq.s32 	%p16, %r25, 0;
	@%p16 bra 	$L__BB0_32;
	and.b32  	%r28, %r24, 7;
	setp.lt.u32 	%p17, %r25, 8;
	@%p17 bra 	$L__BB0_26;
	mul.wide.u32 	%rd25, %r76, 4;
	add.s64 	%rd26, %rd1, %rd25;
	ld.global.f32 	%f173, [%rd26];
	sub.f32 	%f174, %f173, %f14;
	mul.f32 	%f175, %f174, 0f3FB8AA3B;
	ex2.approx.f32 	%f176, %f175;
	add.f32 	%f177, %f176, %f264;
	ld.global.f32 	%f178, [%rd26+4096];
	sub.f32 	%f179, %f178, %f14;
	mul.f32 	%f180, %f179, 0f3FB8AA3B;
	ex2.approx.f32 	%f181, %f180;
	add.f32 	%f182, %f181, %f177;
	ld.global.f32 	%f183, [%rd26+8192];
	sub.f32 	%f184, %f183, %f14;
	mul.f32 	%f185, %f184, 0f3FB8AA3B;
	ex2.approx.f32 	%f186, %f185;
	add.f32 	%f187, %f186, %f182;
	ld.global.f32 	%f188, [%rd26+12288];
	sub.f32 	%f189, %f188, %f14;
	mul.f32 	%f190, %f189, 0f3FB8AA3B;
	ex2.approx.f32 	%f191, %f190;
	add.f32 	%f192, %f191, %f187;
	ld.global.f32 	%f193, [%rd26+16384];
	sub.f32 	%f194, %f193, %f14;
	mul.f32 	%f195, %f194, 0f3FB8AA3B;
	ex2.approx.f32 	%f196, %f195;
	add.f32 	%f197, %f196, %f192;
	ld.global.f32 	%f198, [%rd26+20480];
	sub.f32 	%f199, %f198, %f14;
	mul.f32 	%f200, %f199, 0f3FB8AA3B;
	ex2.approx.f32 	%f201, %f200;
	add.f32 	%f202, %f201, %f197;
	ld.global.f32 	%f203, [%rd26+24576];
	sub.f32 	%f204, %f203, %f14;
	mul.f32 	%f205, %f204, 0f3FB8AA3B;
	ex2.approx.f32 	%f206, %f205;
	add.f32 	%f207, %f206, %f202;
	ld.global.f32 	%f208, [%rd26+28672];
	sub.f32 	%f209, %f208, %f14;
	mul.f32 	%f210, %f209, 0f3FB8AA3B;
	ex2.approx.f32 	%f211, %f210;
	add.f32 	%f264, %f211, %f207;
	add.s32 	%r76, %r76, 8192;
$L__BB0_26:
	setp.eq.s32 	%p18, %r28, 0;
	@%p18 bra 	$L__BB0_32;
	and.b32  	%r31, %r24, 3;
	setp.lt.u32 	%p19, %r28, 4;
	@%p19 bra 	$L__BB0_29;
	mul.wide.u32 	%rd27, %r76, 4;
	add.s64 	%rd28, %rd1, %rd27;
	ld.global.f32 	%f213, [%rd28];
	sub.f32 	%f214, %f213, %f14;
	mul.f32 	%f215, %f214, 0f3FB8AA3B;
	ex2.approx.f32 	%f216, %f215;
	add.f32 	%f217, %f216, %f264;
	ld.global.f32 	%f218, [%rd28+4096];
	sub.f32 	%f219, %f218, %f14;
	mul.f32 	%f220, %f219, 0f3FB8AA3B;
	ex2.approx.f32 	%f221, %f220;
	add.f32 	%f222, %f221, %f217;
	ld.global.f32 	%f223, [%rd28+8192];
	sub.f32 	%f224, %f223, %f14;
	mul.f32 	%f225, %f224, 0f3FB8AA3B;
	ex2.approx.f32 	%f226, %f225;
	add.f32 	%f227, %f226, %f222;
	ld.global.f32 	%f228, [%rd28+12288];
	sub.f32 	%f229, %f228, %f14;
	mul.f32 	%f230, %f229, 0f3FB8AA3B;
	ex2.approx.f32 	%f231, %f230;
	add.f32 	%f264, %f231, %f227;
	add.s32 	%r76, %r76, 4096;
$L__BB0_29:
	setp.eq.s32 	%p20, %r31, 0;
	@%p20 bra 	$L__BB0_32;
	mul.wide.u32 	%rd29, %r76, 4;
	add.s64 	%rd36, %rd1, %rd29;
	neg.s32 	%r74, %r31;
$L__BB0_31:
	.pragma "nounroll";
	ld.global.f32 	%f232, [%rd36];
	sub.f32 	%f233, %f232, %f14;
	mul.f32 	%f234, %f233, 0f3FB8AA3B;
	ex2.approx.f32 	%f235, %f234;
	add.f32 	%f264, %f235, %f264;
	add.s64 	%rd36, %rd36, 4096;
	add.s32 	%r74, %r74, 1;
	setp.ne.s32 	%p21, %r74, 0;
	@%p21 bra 	$L__BB0_31;
$L__BB0_32:
	st.shared.f32 	[%r23], %f264;
$L__BB0_33:
	setp.lt.u32 	%p22, %r20, 2;
	mov.u32 	%r77, %r20;
	@%p22 bra 	$L__BB0_37;
$L__BB0_34:
	shr.u32 	%r42, %r77, 1;
	setp.ge.u32 	%p23, %r1, %r42;
	@%p23 bra 	$L__BB0_36;
	shl.b32 	%r61, %r42, 2;
	add.s32 	%r62, %r23, %r61;
	ld.shared.f32 	%f236, [%r62];
	ld.shared.f32 	%f237, [%r23];
	add.f32 	%f238, %f236, %f237;
	st.shared.f32 	[%r23], %f238;
$L__BB0_36:
	bar.sync 	0;
	setp.gt.u32 	%p24, %r77, 3;
	mov.u32 	%r77, %r42;
	@%p24 bra 	$L__BB0_34;
$L__BB0_37:
	mov.u32 	%r63, %ctaid.x;
	mad.lo.s32 	%r43, %r63, %r20, %r1;
	setp.ge.s32 	%p25, %r43, %r44;
	@%p25 bra 	$L__BB0_39;
	mul.wide.s32 	%rd30, %r43, 4;
	add.s64 	%rd31, %rd1, %rd30;
	ld.global.f32 	%f239, [%rd31];
	ld.shared.f32 	%f240, [_ZZ13softmaxKernelILi1024EEvPfS0_iE7maxData];
	sub.f32 	%f241, %f239, %f240;
	mul.f32 	%f242, %f241, 0f3FB8AA3B;
	ex2.approx.f32 	%f243, %f242;
	ld.shared.f32 	%f244, [_ZZ13softmaxKernelILi1024EEvPfS0_iE7sumData];
	mov.f32 	%f245, 0f3F800000;
	div.approx.f32 	%f246, %f245, %f244;
	mul.f32 	%f247, %f243, %f246;
	cvta.to.global.u64 	%rd32, %rd14;
	add.s64 	%rd33, %rd32, %rd30;
	st.global.f32 	[%rd33], %f247;
$L__BB0_39:
	ret;

}


// ===== COMPILED SASS (sm_100) =====

	.target	sm_100

	.elftype	@"ET_EXEC"


//--------------------- .note.nv.tkinfo           --------------------------
	.section	.note.nv.tkinfo,"",@"SHT_NOTE"
	.sectionflags	@"SHF_NOTE_NV_TKINFO"
	.tkinfo
        /*0018*/ 	.word	0x00000002
        /*0030*/ 	.string	""
        /*0030*/ 	.string	"ptxas"
        /*0030*/ 	.string	"Cuda compilation tools, release 13.0, V13.0.88"
        /*0030*/ 	.string	"Build cuda_13.0.r13.0/compiler.36424714_0"
        /*0030*/ 	.string	"-arch sm_100 -m 64 "



//--------------------- .note.nv.cuinfo           --------------------------
	.section	.note.nv.cuinfo,"",@"SHT_NOTE"
	.sectionflags	@"SHF_NOTE_NV_CUINFO"
        /*0018*/ 	.short	0x0002
        /*001a*/ 	.short	0x0064
        /*001c*/ 	.short	0x0082
	.zero		2


//--------------------- .nv.info                  --------------------------
	.section	.nv.info,"",@"SHT_CUDA_INFO"
	.align	4


	//----- nvinfo : EIATTR_REGCOUNT
	.align		4
        /*0000*/ 	.byte	0x04, 0x2f
        /*0002*/ 	.short	(.L_1 - .L_0)
	.align		4
.L_0:
        /*0004*/ 	.word	index@(_Z13softmaxKernelILi1024EEvPfS0_i)
        /*0008*/ 	.word	0x0000001f


	//----- nvinfo : EIATTR_FRAME_SIZE
	.align		4
.L_1:
        /*000c*/ 	.byte	0x04, 0x11
        /*000e*/ 	.short	(.L_3 - .L_2)
	.align		4
.L_2:
        /*0010*/ 	.word	index@(_Z13softmaxKernelILi1024EEvPfS0_i)
        /*0014*/ 	.word	0x00000000


	//----- nvinfo : EIATTR_MIN_STACK_SIZE
	.align		4
.L_3:
        /*0018*/ 	.byte	0x04, 0x12
        /*001a*/ 	.short	(.L_5 - .L_4)
	.align		4
.L_4:
        /*001c*/ 	.word	index@(_Z13softmaxKernelILi1024EEvPfS0_i)
        /*0020*/ 	.word	0x00000000
.L_5:


//--------------------- .nv.compat                --------------------------
	.section	.nv.compat,"",@"SHT_CUDA_COMPAT_INFO"
	.align	4
        /*0000*/ 	.byte	0x02, 0x09, 0x00, 0x00, 0x02, 0x02, 0x01, 0x00, 0x02, 0x05, 0x05, 0x00, 0x03, 0x07, 0x01, 0x01
        /*0010*/ 	.byte	0x02, 0x03, 0x00, 0x00, 0x02, 0x06, 0x01, 0x00, 0x04, 0x0b, 0x08, 0x00, 0x01, 0x00, 0x00, 0x00
        /*0020*/ 	.byte	0x00, 0x00, 0x00, 0x00


//--------------------- .nv.info._Z13softmaxKernelILi1024EEvPfS0_i --------------------------
	.section	.nv.info._Z13softmaxKernelILi1024EEvPfS0_i,"",@"SHT_CUDA_INFO"
	.sectionflags	@""
	.align	4


	//----- nvinfo : EIATTR_CUDA_API_VERSION
	.align		4
        /*0000*/ 	.byte	0x04, 0x37
        /*0002*/ 	.short	(.L_7 - .L_6)
.L_6:
        /*0004*/ 	.word	0x00000082


	//----- nvinfo : EIATTR_KPARAM_INFO
	.align		4
.L_7:
        /*0008*/ 	.byte	0x04, 0x17
        /*000a*/ 	.short	(.L_9 - .L_8)
.L_8:
        /*000c*/ 	.word	0x00000000
        /*0010*/ 	.short	0x0002
        /*0012*/ 	.short	0x0010
        /*0014*/ 	.byte	0x00, 0xf0, 0x11, 0x00


	//----- nvinfo : EIATTR_KPARAM_INFO
	.align		4
.L_9:
        /*0018*/ 	.byte	0x04, 0x17
        /*001a*/ 	.short	(.L_11 - .L_10)
.L_10:
        /*001c*/ 	.word	0x00000000
        /*0020*/ 	.short	0x0001
        /*0022*/ 	.short	0x0008
        /*0024*/ 	.byte	0x00, 0xf5, 0x21, 0x00


	//----- nvinfo : EIATTR_KPARAM_INFO
	.align		4
.L_11:
        /*0028*/ 	.byte	0x04, 0x17
        /*002a*/ 	.short	(.L_13 - .L_12)
.L_12:
        /*002c*/ 	.word	0x00000000
        /*0030*/ 	.short	0x0000
        /*0032*/ 	.short	0x0000
        /*0034*/ 	.byte	0x00, 0xf5, 0x21, 0x00


	//----- nvinfo : EIATTR_SPARSE_MMA_MASK
	.align		4
.L_13:
        /*0038*/ 	.byte	0x03, 0x50
        /*003a*/ 	.short	0x0000


	//----- nvinfo : EIATTR_MAXREG_COUNT
	.align		4
        /*003c*/ 	.byte	0x03, 0x1b
        /*003e*/ 	.short	0x00ff


	//----- nvinfo : EIATTR_NUM_BARRIERS
	.align		4
        /*0040*/ 	.byte	0x02, 0x4c
        /*0042*/ 	.byte	0x01
	.zero		1


	//----- nvinfo : EIATTR_MERCURY_ISA_VERSION
	.align		4
        /*0044*/ 	.byte	0x03, 0x5f
        /*0046*/ 	.short	0x0101


	//----- nvinfo : EIATTR_VRC_CTA_INIT_COUNT
	.align		4
        /*0048*/ 	.byte	0x02, 0x4a
	.zero		1
	.zero		1


	//----- nvinfo : EIATTR_EXIT_INSTR_OFFSETS
	.align		4
        /*004c*/ 	.byte	0x04, 0x1c
        /*004e*/ 	.short	(.L_15 - .L_14)


	//   ....[0]....
.L_14:
        /*0050*/ 	.word	0x00001c80


	//   ....[1]....
        /*0054*/ 	.word	0x00001e10


	//----- nvinfo : EIATTR_CRS_STACK_SIZE
	.align		4
.L_15:
        /*0058*/ 	.byte	0x04, 0x1e
        /*005a*/ 	.short	(.L_17 - .L_16)
.L_16:
        /*005c*/ 	.word	0x00000000


	//----- nvinfo : EIATTR_CBANK_PARAM_SIZE
	.align		4
.L_17:
        /*0060*/ 	.byte	0x03, 0x19
        /*0062*/ 	.short	0x0014


	//----- nvinfo : EIATTR_PARAM_CBANK
	.align		4
        /*0064*/ 	.byte	0x04, 0x0a
        /*0066*/ 	.short	(.L_19 - .L_18)
	.align		4
.L_18:
        /*0068*/ 	.word	index@(.nv.constant0._Z13softmaxKernelILi1024EEvPfS0_i)
        /*006c*/ 	.short	0x0380
        /*006e*/ 	.short	0x0014


	//----- nvinfo : EIATTR_SW_WAR
	.align		4
.L_19:
        /*0070*/ 	.byte	0x04, 0x36
        /*0072*/ 	.short	(.L_21 - .L_20)
.L_20:
        /*0074*/ 	.word	0x00000008
.L_21:


//--------------------- .nv.callgraph             --------------------------
	.section	.nv.callgraph,"",@"SHT_CUDA_CALLGRAPH"
	.align	4
	.sectionentsize	8
	.align		4
        /*0000*/ 	.word	0x00000000
	.align		4
        /*0004*/ 	.word	0xffffffff
	.align		4
        /*0008*/ 	.word	0x00000000
	.align		4
        /*000c*/ 	.word	0xfffffffe
	.align		4
        /*0010*/ 	.word	0x00000000
	.align		4
        /*0014*/ 	.word	0xfffffffd
	.align		4
        /*0018*/ 	.word	0x00000000
	.align		4
        /*001c*/ 	.word	0xfffffffc


//--------------------- .text._Z13softmaxKernelILi1024EEvPfS0_i --------------------------
	.section	.text._Z13softmaxKernelILi1024EEvPfS0_i,"ax",@progbits
	.align	128
        .global         _Z13softmaxKernelILi1024EEvPfS0_i
        .type           _Z13softmaxKernelILi1024EEvPfS0_i,@function
        .size           _Z13softmaxKernelILi1024EEvPfS0_i,(.L_x_29 - _Z13softmaxKernelILi1024EEvPfS0_i)
        .other          _Z13softmaxKernelILi1024EEvPfS0_i,@"STO_CUDA_ENTRY STV_DEFAULT"
_Z13softmaxKernelILi1024EEvPfS0_i:
.text._Z13softmaxKernelILi1024EEvPfS0_i:
[----:B------:R-:W-:Y:S08]  /*0000*/  LDC R1, c[0x0][0x37c] ;  /* 0x0000df00ff017b82 */ /* 0x000ff00000000800 */
[----:B------:R-:W0:Y:S01]  /*0010*/  S2UR UR5, SR_CgaCtaId ;  /* 0x00000000000579c3 */ /* 0x000e220000008800 */
[----:B------:R-:W1:Y:S01]  /*0020*/  S2R R0, SR_TID.X ;  /* 0x0000000000007919 */ /* 0x000e620000002100 */
[----:B------:R-:W-:Y:S01]  /*0030*/  UMOV UR4, 0x400 ;  /* 0x0000040000047882 */ /* 0x000fe20000000000 */
[----:B------:R-:W-:Y:S01]  /*0040*/  MOV R3, 0xff7fffff ;  /* 0xff7fffff00037802 */ /* 0x000fe20000000f00 */
[----:B------:R-:W2:Y:S01]  /*0050*/  LDCU.64 UR6, c[0x0][0x358] ;  /* 0x00006b00ff0677ac */ /* 0x000ea20008000a00 */
[----:B------:R-:W-:Y:S01]  /*0060*/  BSSY.RECONVERGENT B0, `(.L_x_0) ;  /* 0x000006f000007945 */ /* 0x000fe20003800200 */
[----:B0-----:R-:W-:Y:S01]  /*0070*/  ULEA UR4, UR5, UR4, 0x18 ;  /* 0x0000000405047291 */ /* 0x001fe2000f8ec0ff */
[----:B------:R-:W0:Y:S05]  /*0080*/  LDCU UR5, c[0x0][0x390] ;  /* 0x00007200ff0577ac */ /* 0x000e2a0008000800 */
[----:B-1----:R-:W-:-:S05]  /*0090*/  LEA R2, R0, UR4, 0x2 ;  /* 0x0000000400027c11 */ /* 0x002fca000f8e10ff */
[----:B------:R1:W-:Y:S01]  /*00a0*/  STS [R2], R3 ;  /* 0x0000000302007388 */ /* 0x0003e20000000800 */
[----:B0-----:R-:W-:-:S13]  /*00b0*/  ISETP.GE.AND P0, PT, R0, UR5, PT ;  /* 0x0000000500007c0c */ /* 0x001fda000bf06270 */
[----:B-12---:R-:W-:Y:S05]  /*00c0*/  @P0 BRA `(.L_x_1) ;  /* 0x0000000400a00947 */ /* 0x006fea0003800000 */
[-C--:B------:R-:W-:Y:S01]  /*00d0*/  LOP3.LUT R3, RZ, R0.reuse, RZ, 0x33, !PT ;  /* 0x00000000ff037212 */ /* 0x080fe200078e33ff */
[----:B------:R-:W-:Y:S01]  /*00e0*/  BSSY.RECONVERGENT B1, `(.L_x_2) ;  /* 0x0000030000017945 */ /* 0x000fe20003800200 */
[----:B------:R-:W-:Y:S02]  /*00f0*/  MOV R6, R0 ;  /* 0x0000000000067202 */ /* 0x000fe40000000f00 */
[----:B------:R-:W-:-:S04]  /*0100*/  IADD3 R3, PT, PT, R3, UR5, RZ ;  /* 0x0000000503037c10 */ /* 0x000fc8000fffe0ff */
[C---:B------:R-:W-:Y:S02]  /*0110*/  ISETP.GE.U32.AND P0, PT, R3.reuse, 0x3c00, PT ;  /* 0x00003c000300780c */ /* 0x040fe40003f06070 */
[----:B------:R-:W-:Y:S02]  /*0120*/  LEA.HI R7, R3, 0x1, RZ, 0x16 ;  /* 0x0000000103077811 */ /* 0x000fe400078fb0ff */
[----:B------:R-:W-:Y:S02]  /*0130*/  MOV R3, 0xff7fffff ;  /* 0xff7fffff00037802 */ /* 0x000fe40000000f00 */
[----:B------:R-:W-:-:S04]  /*0140*/  LOP3.LUT R21, R7, 0xf, RZ, 0xc0, !PT ;  /* 0x0000000f07157812 */ /* 0x000fc800078ec0ff */
[----:B------:R-:W-:-:S03]  /*0150*/  ISETP.NE.AND P1, PT, R21, RZ, PT ;  /* 0x000000ff1500720c */ /* 0x000fc60003f25270 */
[----:B------:R-:W-:Y:S10]  /*0160*/  @!P0 BRA `(.L_x_3) ;  /* 0x00000000009c8947 */ /* 0x000ff40003800000 */
[----:B------:R-:W0:Y:S01]  /*0170*/  LDC.64 R4, c[0x0][0x380] ;  /* 0x0000e000ff047b82 */ /* 0x000e220000000a00 */
[----:B------:R-:W-:Y:S02]  /*0180*/  LOP3.LUT R8, R7, 0x7ffff0, RZ, 0xc0, !PT ;  /* 0x007ffff007087812 */ /* 0x000fe400078ec0ff */
[----:B------:R-:W-:Y:S02]  /*0190*/  MOV R3, 0xff7fffff ;  /* 0xff7fffff00037802 */ /* 0x000fe40000000f00 */
[----:B------:R-:W-:Y:S02]  /*01a0*/  MOV R6, R0 ;  /* 0x0000000000067202 */ /* 0x000fe40000000f00 */
[----:B------:R-:W-:Y:S01]  /*01b0*/  IADD3 R8, PT, PT, -R8, RZ, RZ ;  /* 0x000000ff08087210 */ /* 0x000fe20007ffe1ff */
[----:B0-----:R-:W-:-:S03]  /*01c0*/  IMAD.WIDE.U32 R4, R0, 0x4, R4 ;  /* 0x0000000400047825 */ /* 0x001fc600078e0004 */
[----:B------:R-:W-:-:S04]  /*01d0*/  IADD3 R14, P0, PT, R4, 0x8000, RZ ;  /* 0x00008000040e7810 */ /* 0x000fc80007f1e0ff */
[----:B------:R-:W-:-:S09]  /*01e0*/  IADD3.X R5, PT, PT, RZ, R5, RZ, P0, !PT ;  /* 0x00000005ff057210 */ /* 0x000fd200007fe4ff */
.L_x_4:
[----:B------:R-:W-:-:S05]  /*01f0*/  MOV R4, R14 ;  /* 0x0000000e00047202 */ /* 0x000fca0000000f00 */
[----:B------:R-:W2:Y:S04]  /*0200*/  LDG.E R16, desc[UR6][R4.64+-0x8000] ;  /* 0xff80000604107981 */ /* 0x000ea8000c1e1900 */
[----:B------:R-:W2:Y:S04]  /*0210*/  LDG.E R15, desc[UR6][R4.64+-0x7000] ;  /* 0xff900006040f7981 */ /* 0x000ea8000c1e1900 */
[----:B------:R-:W3:Y:S04]  /*0220*/  LDG.E R18, desc[UR6][R4.64+-0x6000] ;  /* 0xffa0000604127981 */ /* 0x000ee8000c1e1900 */
[----:B------:R-:W3:Y:S04]  /*0230*/  LDG.E R17, desc[UR6][R4.64+-0x5000] ;  /* 0xffb0000604117981 */ /* 0x000ee8000c1e1900 */
[----:B------:R-:W4:Y:S04]  /*0240*/  LDG.E R20, desc[UR6][R4.64+-0x4000] ;  /* 0xffc0000604147981 */ /* 0x000f28000c1e1900 */
[----:B------:R-:W4:Y:S04]  /*0250*/  LDG.E R19, desc[UR6][R4.64+-0x3000] ;  /* 0xffd0000604137981 */ /* 0x000f28000c1e1900 */
[----:B------:R-:W5:Y:S04]  /*0260*/  LDG.E R22, desc[UR6][R4.64+-0x2000] ;  /* 0xffe0000604167981 */ /* 0x000f68000c1e1900 */
        /* <DEDUP_REMOVED lines=8> */
[----:B------:R0:W5:Y:S01]  /*02f0*/  LDG.E R11, desc[UR6][R4.64+0x7000] ;  /* 0x00700006040b7981 */ /* 0x000162000c1e1900 */
[----:B------:R-:W-:-:S02]  /*0300*/  IADD3 R8, PT, PT, R8, 0x10, RZ ;  /* 0x0000001008087810 */ /* 0x000fc40007ffe0ff */
[----:B------:R-:W-:Y:S02]  /*0310*/  IADD3 R6, PT, PT, R6, 0x4000, RZ ;  /* 0x0000400006067810 */ /* 0x000fe40007ffe0ff */
[----:B------:R-:W-:Y:S02]  /*0320*/  ISETP.NE.AND P0, PT, R8, RZ, PT ;  /* 0x000000ff0800720c */ /* 0x000fe40003f05270 */
[----:B--2---:R-:W-:-:S04]  /*0330*/  FMNMX3 R15, R3, R16, R15, !PT ;  /* 0x00000010030f7276 */ /* 0x004fc8000780000f */
[----:B---3--:R-:W-:-:S04]  /*0340*/  FMNMX3 R15, R15, R18, R17, !PT ;  /* 0x000000120f0f7276 */ /* 0x008fc80007800011 */
[----:B----4-:R-:W-:-:S04]  /*0350*/  FMNMX3 R15, R15, R20, R19, !PT ;  /* 0x000000140f0f7276 */ /* 0x010fc80007800013 */
[----:B-----5:R-:W-:-:S04]  /*0360*/  FMNMX3 R15, R15, R22, R23, !PT ;  /* 0x000000160f0f7276 */ /* 0x020fc80007800017 */
[----:B------:R-:W-:-:S04]  /*0370*/  FMNMX3 R15, R15, R24, R25, !PT ;  /* 0x000000180f0f7276 */ /* 0x000fc80007800019 */
[----:B------:R-:W-:Y:S02]  /*0380*/  FMNMX3 R9, R15, R14, R9, !PT ;  /* 0x0000000e0f097276 */ /* 0x000fe40007800009 */
[----:B------:R-:W-:-:S04]  /*0390*/  IADD3 R14, P2, PT, R4, 0x10000, RZ ;  /* 0x00010000040e7810 */ /* 0x000fc80007f5e0ff */
[----:B0-----:R-:W-:Y:S02]  /*03a0*/  IADD3.X R5, PT, PT, RZ, R5, RZ, P2, !PT ;  /* 0x00000005ff057210 */ /* 0x001fe400017fe4ff */
[----:B------:R-:W-:-:S04]  /*03b0*/  FMNMX3 R9, R9, R13, R10, !PT ;  /* 0x0000000d09097276 */ /* 0x000fc8000780000a */
[----:B------:R-:W-:Y:S01]  /*03c0*/  FMNMX3 R3, R9, R12, R11, !PT ;  /* 0x0000000c09037276 */ /* 0x000fe2000780000b */
[----:B------:R-:W-:Y:S06]  /*03d0*/  @P0 BRA `(.L_x_4) ;  /* 0xfffffffc00840947 */ /* 0x000fec000383ffff */
.L_x_3:
[----:B------:R-:W-:Y:S05]  /*03e0*/  BSYNC.RECONVERGENT B1 ;  /* 0x0000000000017941 */ /* 0x000fea0003800200 */
.L_x_2:
[----:B------:R-:W-:Y:S04]  /*03f0*/  BSSY.RECONVERGENT B1, `(.L_x_5) ;  /* 0x0000034000017945 */ /* 0x000fe80003800200 */
[----:B------:R-:W-:Y:S05]  /*0400*/  @!P1 BRA `(.L_x_6) ;  /* 0x0000000000c89947 */ /* 0x000fea0003800000 */
[----:B------:R-:W-:Y:S01]  /*0410*/  ISETP.GE.U32.AND P0, PT, R21, 0x8, PT ;  /* 0x000000081500780c */ /* 0x000fe20003f06070 */
[----:B------:R-:W-:Y:S01]  /*0420*/  BSSY.RECONVERGENT B2, `(.L_x_7) ;  /* 0x0000013000027945 */ /* 0x000fe20003800200 */
[----:B------:R-:W-:-:S04]  /*0430*/  LOP3.LUT R16, R7, 0x7, RZ, 0xc0, !PT ;  /* 0x0000000707107812 */ /* 0x000fc800078ec0ff */
[----:B------:R-:W-:-:S07]  /*0440*/  ISETP.NE.AND P1, PT, R16, RZ, PT ;  /* 0x000000ff1000720c */ /* 0x000fce0003f25270 */
[----:B------:R-:W-:Y:S06]  /*0450*/  @!P0 BRA `(.L_x_8) ;  /* 0x00000000003c8947 */ /* 0x000fec0003800000 */
[----:B------:R-:W0:Y:S02]  /*0460*/  LDC.64 R4, c[0x0][0x380] ;  /* 0x0000e000ff047b82 */ /* 0x000e240000000a00 */
[----:B0-----:R-:W-:-:S05]  /*0470*/  IMAD.WIDE.U32 R4, R6, 0x4, R4 ;  /* 0x0000000406047825 */ /* 0x001fca00078e0004 */
[----:B------:R-:W2:Y:S04]  /*0480*/  LDG.E R8, desc[UR6][R4.64] ;  /* 0x0000000604087981 */ /* 0x000ea8000c1e1900 */
[----:B------:R-:W2:Y:S04]  /*0490*/  LDG.E R9, desc[UR6][R4.64+0x1000] ;  /* 0x0010000604097981 */ /* 0x000ea8000c1e1900 */
[----:B------:R-:W3:Y:S04]  /*04a0*/  LDG.E R11, desc[UR6][R4.64+0x2000] ;  /* 0x00200006040b7981 */ /* 0x000ee8000c1e1900 */
[----:B------:R-:W3:Y:S04]  /*04b0*/  LDG.E R10, desc[UR6][R4.64+0x3000] ;  /* 0x00300006040a7981 */ /* 0x000ee8000c1e1900 */
[----:B------:R-:W4:Y:S04]  /*04c0*/  LDG.E R13, desc[UR6][R4.64+0x4000] ;  /* 0x00400006040d7981 */ /* 0x000f28000c1e1900 */
[----:B------:R-:W4:Y:S04]  /*04d0*/  LDG.E R12, desc[UR6][R4.64+0x5000] ;  /* 0x00500006040c7981 */ /* 0x000f28000c1e1900 */
[----:B------:R-:W5:Y:S04]  /*04e0*/  LDG.E R15, desc[UR6][R4.64+0x6000] ;  /* 0x00600006040f7981 */ /* 0x000f68000c1e1900 */
[----:B------:R-:W5:Y:S01]  /*04f0*/  LDG.E R14, desc[UR6][R4.64+0x7000] ;  /* 0x00700006040e7981 */ /* 0x000f62000c1e1900 */
[----:B------:R-:W-:-:S02]  /*0500*/  IADD3 R6, PT, PT, R6, 0x2000, RZ ;  /* 0x0000200006067810 */ /* 0x000fc40007ffe0ff */
[----:B--2---:R-:W-:-:S04]  /*0510*/  FMNMX3 R8, R3, R8, R9, !PT ;  /* 0x0000000803087276 */ /* 0x004fc80007800009 */
[----:B---3--:R-:W-:-:S04]  /*0520*/  FMNMX3 R8, R8, R11, R10, !PT ;  /* 0x0000000b08087276 */ /* 0x008fc8000780000a */
[----:B----4-:R-:W-:-:S04]  /*0530*/  FMNMX3 R8, R8, R13, R12, !PT ;  /* 0x0000000d08087276 */ /* 0x010fc8000780000c */
[----:B-----5:R-:W-:-:S07]  /*0540*/  FMNMX3 R3, R8, R15, R14, !PT ;  /* 0x0000000f08037276 */ /* 0x020fce000780000e */
.L_x_8:
[----:B------:R-:W-:Y:S05]  /*0550*/  BSYNC.RECONVERGENT B2 ;  /* 0x0000000000027941 */ /* 0x000fea0003800200 */
.L_x_7:
        /* <DEDUP_REMOVED lines=11> */
[----:B------:R-:W3:Y:S01]  /*0610*/  LDG.E R11, desc[UR6][R4.64+0x3000] ;  /* 0x00300006040b7981 */ /* 0x000ee2000c1e1900 */
[----:B------:R-:W-:-:S02]  /*0620*/  IADD3 R6, PT, PT, R6, 0x1000, RZ ;  /* 0x0000100006067810 */ /* 0x000fc40007ffe0ff */
[----:B--2---:R-:W-:-:S04]  /*0630*/  FMNMX3 R3, R3, R8, R9, !PT ;  /* 0x0000000803037276 */ /* 0x004fc80007800009 */
[----:B---3--:R-:W-:-:S07]  /*0640*/  FMNMX3 R3, R3, R10, R11, !PT ;  /* 0x0000000a03037276 */ /* 0x008fce000780000b */
.L_x_10:
[----:B------:R-:W-:Y:S05]  /*0650*/  BSYNC.RECONVERGENT B2 ;  /* 0x0000000000027941 */ /* 0x000fea0003800200 */
.L_x_9:
[----:B------:R-:W-:Y:S05]  /*0660*/  @!P1 BRA `(.L_x_6) ;  /* 0x0000000000309947 */ /* 0x000fea0003800000 */
[----:B------:R-:W0:Y:S01]  /*0670*/  LDC.64 R4, c[0x0][0x380] ;  /* 0x0000e000ff047b82 */ /* 0x000e220000000a00 */
[----:B------:R-:W-:Y:S01]  /*0680*/  IADD3 R7, PT, PT, -R7, RZ, RZ ;  /* 0x000000ff07077210 */ /* 0x000fe20007ffe1ff */
[----:B0-----:R-:W-:-:S03]  /*0690*/  IMAD.WIDE.U32 R4, R6, 0x4, R4 ;  /* 0x0000000406047825 */ /* 0x001fc600078e0004 */
[----:B------:R-:W-:-:S07]  /*06a0*/  MOV R6, R4 ;  /* 0x0000000400067202 */ /* 0x000fce0000000f00 */
.L_x_11:
[----:B------:R-:W-:-:S06]  /*06b0*/  MOV R4, R6 ;  /* 0x0000000600047202 */ /* 0x000fcc0000000f00 */
[----:B------:R0:W2:Y:S01]  /*06c0*/  LDG.E R4, desc[UR6][R4.64] ;  /* 0x0000000604047981 */ /* 0x0000a2000c1e1900 */
[----:B------:R-:W-:Y:S02]  /*06d0*/  IADD3 R7, PT, PT, R7, 0x1, RZ ;  /* 0x0000000107077810 */ /* 0x000fe40007ffe0ff */
[----:B------:R-:W-:Y:S02]  /*06e0*/  IADD3 R6, P1, PT, R6, 0x1000, RZ ;  /* 0x0000100006067810 */ /* 0x000fe40007f3e0ff */
[----:B------:R-:W-:Y:S02]  /*06f0*/  ISETP.NE.AND P0, PT, R7, RZ, PT ;  /* 0x000000ff0700720c */ /* 0x000fe40003f05270 */
[----:B0-----:R-:W-:Y:S02]  /*0700*/  IADD3.X R5, PT, PT, RZ, R5, RZ, P1, !PT ;  /* 0x00000005ff057210 */ /* 0x001fe40000ffe4ff */
[----:B--2---:R-:W-:-:S09]  /*0710*/  FMNMX R3, R4, R3, !PT ;  /* 0x0000000304037209 */ /* 0x004fd20007800000 */
[----:B------:R-:W-:Y:S05]  /*0720*/  @P0 BRA `(.L_x_11) ;  /* 0xfffffffc00e00947 */ /* 0x000fea000383ffff */
.L_x_6:
[----:B------:R-:W-:Y:S05]  /*0730*/  BSYNC.RECONVERGENT B1 ;  /* 0x0000000000017941 */ /* 0x000fea0003800200 */
.L_x_5:
[----:B------:R0:W-:Y:S02]  /*0740*/  STS [R2], R3 ;  /* 0x0000000302007388 */ /* 0x0001e40000000800 */
.L_x_1:
[----:B------:R-:W-:Y:S05]  /*0750*/  BSYNC.RECONVERGENT B0 ;  /* 0x0000000000007941 */ /* 0x000fea0003800200 */
.L_x_0:
[----:B------:R-:W1:Y:S01]  /*0760*/  S2UR UR10, SR_CgaCtaId ;  /* 0x00000000000a79c3 */ /* 0x000e620000008800 */
[----:B------:R-:W2:Y:S01]  /*0770*/  LDCU UR5, c[0x0][0x360] ;  /* 0x00006c00ff0577ac */ /* 0x000ea20008000800 */
[----:B------:R-:W-:Y:S01]  /*0780*/  UMOV UR9, 0x400 ;  /* 0x0000040000097882 */ /* 0x000fe20000000000 */
[----:B------:R-:W3:Y:S01]  /*0790*/  LDCU UR8, c[0x0][0x390] ;  /* 0x00007200ff0877ac */ /* 0x000ee20008000800 */
[----:B------:R-:W-:Y:S02]  /*07a0*/  UIADD3 UR4, UPT, UPT, UR9, 0x1000, URZ ;  /* 0x0000100009047890 */ /* 0x000fe4000fffe0ff */
[----:B--2---:R-:W-:Y:S02]  /*07b0*/  UISETP.GE.U32.AND UP0, UPT, UR5, 0x2, UPT ;  /* 0x000000020500788c */ /* 0x004fe4000bf06070 */
[----:B-1----:R-:W-:-:S06]  /*07c0*/  ULEA UR4, UR10, UR4, 0x18 ;  /* 0x000000040a047291 */ /* 0x002fcc000f8ec0ff */
[----:B------:R-:W-:Y:S01]  /*07d0*/  LEA R4, R0, UR4, 0x2 ;  /* 0x0000000400047c11 */ /* 0x000fe2000f8e10ff */
[----:B---3--:R-:W-:Y:S06]  /*07e0*/  BRA.U !UP0, `(.L_x_12) ;  /* 0x0000000108307547 */ /* 0x008fec000b800000 */
[----:B0-----:R-:W-:-:S07]  /*07f0*/  MOV R3, UR5 ;  /* 0x0000000500037c02 */ /* 0x001fce0008000f00 */
.L_x_13:
[----:B------:R-:W-:-:S04]  /*0800*/  SHF.R.U32.HI R7, RZ, 0x1, R3 ;  /* 0x00000001ff077819 */ /* 0x000fc80000011603 */
[----:B------:R-:W-:-:S13]  /*0810*/  ISETP.GE.U32.AND P0, PT, R0, R7, PT ;  /* 0x000000070000720c */ /* 0x000fda0003f06070 */
[----:B------:R-:W-:Y:S01]  /*0820*/  @!P0 LEA R6, R7, R2, 0x2 ;  /* 0x0000000207068211 */ /* 0x000fe200078e10ff */
[----:B------:R-:W-:Y:S05]  /*0830*/  @!P0 LDS R5, [R2] ;  /* 0x0000000002058984 */ /* 0x000fea0000000800 */
[----:B------:R-:W0:Y:S02]  /*0840*/  @!P0 LDS R6, [R6] ;  /* 0x0000000006068984 */ /* 0x000e240000000800 */
[----:B0-----:R-:W-:-:S05]  /*0850*/  @!P0 FMNMX R5, R5, R6, !PT ;  /* 0x0000000605058209 */ /* 0x001fca0007800000 */
[----:B------:R1:W-:Y:S01]  /*0860*/  @!P0 STS [R2], R5 ;  /* 0x0000000502008388 */ /* 0x0003e20000000800 */
[----:B------:R-:W-:Y:S01]  /*0870*/  BAR.SYNC.DEFER_BLOCKING 0x0 ;  /* 0x0000000000007b1d */ /* 0x000fe20000010000 */
[----:B------:R-:W-:Y:S02]  /*0880*/  ISETP.GT.U32.AND P0, PT, R3, 0x3, PT ;  /* 0x000000030300780c */ /* 0x000fe40003f04070 */
[----:B------:R-:W-:-:S11]  /*0890*/  MOV R3, R7 ;  /* 0x0000000700037202 */ /* 0x000fd60000000f00 */
[----:B-1----:R-:W-:Y:S05]  /*08a0*/  @P0 BRA `(.L_x_13) ;  /* 0xfffffffc00d40947 */ /* 0x002fea000383ffff */
.L_x_12:
[----:B------:R-:W-:Y:S01]  /*08b0*/  BAR.SYNC.DEFER_BLOCKING 0x0 ;  /* 0x0000000000007b1d */ /* 0x000fe20000010000 */
[----:B------:R-:W-:-:S05]  /*08c0*/  ISETP.GE.AND P0, PT, R0, UR8, PT ;  /* 0x0000000800007c0c */ /* 0x000fca000bf06270 */
[----:B------:R-:W-:Y:S01]  /*08d0*/  BSSY.RECONVERGENT B0, `(.L_x_14) ;  /* 0x0000128000007945 */ /* 0x000fe20003800200 */
[----:B------:R1:W-:Y:S07]  /*08e0*/  STS [R4], RZ ;  /* 0x000000ff04007388 */ /* 0x0003ee0000000800 */
[----:B------:R-:W-:Y:S05]  /*08f0*/  @P0 BRA `(.L_x_15) ;  /* 0x0000001000940947 */ /* 0x000fea0003800000 */
[-C--:B0-----:R-:W-:Y:S01]  /*0900*/  LOP3.LUT R2, RZ, R0.reuse, RZ, 0x33, !PT ;  /* 0x00000000ff027212 */ /* 0x081fe200078e33ff */
[----:B------:R-:W-:Y:S01]  /*0910*/  ULEA UR4, UR10, UR9, 0x18 ;  /* 0x000000090a047291 */ /* 0x000fe2000f8ec0ff */
[----:B------:R-:W-:Y:S01]  /*0920*/  BSSY.RECONVERGENT B1, `(.L_x_16) ;  /* 0x0000098000017945 */ /* 0x000fe20003800200 */
[----:B------:R-:W-:Y:S01]  /*0930*/  HFMA2 R15, -RZ, RZ, 0, 0 ;  /* 0x00000000ff0f7431 */ /* 0x000fe200000001ff */
[----:B------:R-:W-:Y:S02]  /*0940*/  IADD3 R2, PT, PT, R2, UR8, RZ ;  /* 0x0000000802027c10 */ /* 0x000fe4000fffe0ff */
[----:B------:R-:W-:Y:S02]  /*0950*/  MOV R7, R0 ;  /* 0x0000000000077202 */ /* 0x000fe40000000f00 */
[C---:B------:R-:W-:Y:S02]  /*0960*/  ISETP.GE.U32.AND P1, PT, R2.reuse, 0x3c00, PT ;  /* 0x00003c000200780c */ /* 0x040fe40003f26070 */
[----:B------:R-:W-:Y:S01]  /*0970*/  LEA.HI R6, R2, 0x1, RZ, 0x16 ;  /* 0x0000000102067811 */ /* 0x000fe200078fb0ff */
[----:B------:R-:W0:Y:S03]  /*0980*/  LDS R5, [UR4] ;  /* 0x00000004ff057984 */ /* 0x000e260008000800 */
[----:B------:R-:W-:-:S04]  /*0990*/  LOP3.LUT R23, R6, 0xf, RZ, 0xc0, !PT ;  /* 0x0000000f06177812 */ /* 0x000fc800078ec0ff */
[----:B------:R-:W-:-:S03]  /*09a0*/  ISETP.NE.AND P0, PT, R23, RZ, PT ;  /* 0x000000ff1700720c */ /* 0x000fc60003f05270 */
[----:B------:R-:W-:Y:S10]  /*09b0*/  @!P1 BRA `(.L_x_17) ;  /* 0x0000000800389947 */ /* 0x000ff40003800000 */
[----:B------:R-:W2:Y:S01]  /*09c0*/  LDC.64 R2, c[0x0][0x380] ;  /* 0x0000e000ff027b82 */ /* 0x000ea20000000a00 */
[----:B------:R-:W-:Y:S02]  /*09d0*/  LOP3.LUT R9, R6, 0x7ffff0, RZ, 0xc0, !PT ;  /* 0x007ffff006097812 */ /* 0x000fe400078ec0ff */
[----:B------:R-:W-:Y:S02]  /*09e0*/  MOV R15, RZ ;  /* 0x000000ff000f7202 */ /* 0x000fe40000000f00 */
[----:B------:R-:W-:Y:S02]  /*09f0*/  MOV R7, R0 ;  /* 0x0000000000077202 */ /* 0x000fe40000000f00 */
[----:B------:R-:W-:Y:S01]  /*0a00*/  IADD3 R9, PT, PT, -R9, RZ, RZ ;  /* 0x000000ff09097210 */ /* 0x000fe20007ffe1ff */
[----:B--2---:R-:W-:-:S03]  /*0a10*/  IMAD.WIDE.U32 R2, R0, 0x4, R2 ;  /* 0x0000000400027825 */ /* 0x004fc600078e0002 */
[----:B------:R-:W-:-:S04]  /*0a20*/  IADD3 R2, P1, PT, R2, 0x8000, RZ ;  /* 0x0000800002027810 */ /* 0x000fc80007f3e0ff */
[----:B------:R-:W-:-:S09]  /*0a30*/  IADD3.X R3, PT, PT, RZ, R3, RZ, P1, !PT ;  /* 0x00000003ff037210 */ /* 0x000fd20000ffe4ff */
.L_x_18:
[----:B------:R-:W0:Y:S04]  /*0a40*/  LDG.E R19, desc[UR6][R2.64+-0x8000] ;  /* 0xff80000602137981 */ /* 0x000e28000c1e1900 */
[----:B------:R-:W2:Y:S04]  /*0a50*/  LDG.E R21, desc[UR6][R2.64+-0x7000] ;  /* 0xff90000602157981 */ /* 0x000ea8000c1e1900 */
[----:B------:R-:W3:Y:S04]  /*0a60*/  LDG.E R17, desc[UR6][R2.64+-0x6000] ;  /* 0xffa0000602117981 */ /* 0x000ee8000c1e1900 */
        /* <DEDUP_REMOVED lines=12> */
[----:B------:R-:W5:Y:S01]  /*0b30*/  LDG.E R12, desc[UR6][R2.64+0x7000] ;  /* 0x00700006020c7981 */ /* 0x000f62000c1e1900 */
[----:B------:R-:W-:-:S02]  /*0b40*/  IADD3 R9, PT, PT, R9, 0x10, RZ ;  /* 0x0000001009097810 */ /* 0x000fc40007ffe0ff */
[----:B------:R-:W-:Y:S01]  /*0b50*/  IADD3 R7, PT, PT, R7, 0x4000, RZ ;  /* 0x0000400007077810 */ /* 0x000fe20007ffe0ff */
[----:B0-----:R-:W-:-:S04]  /*0b60*/  FADD R19, -R5, R19 ;  /* 0x0000001305137221 */ /* 0x001fc80000000100 */
[----:B------:R-:W-:Y:S01]  /*0b70*/  FMUL R19, R19, 1.4426950216293334961 ;  /* 0x3fb8aa3b13137820 */ /* 0x000fe20000400000 */
[C---:B--2---:R-:W-:Y:S01]  /*0b80*/  FADD R21, -R5.reuse, R21 ;  /* 0x0000001505157221 */ /* 0x044fe20000000100 */
[----:B---3--:R-:W-:-:S03]  /*0b90*/  FADD R17, -R5, R17 ;  /* 0x0000001105117221 */ /* 0x008fc60000000100 */
[----:B------:R-:W-:Y:S01]  /*0ba0*/  FSETP.GEU.AND P1, PT, R19, -126, PT ;  /* 0xc2fc00001300780b */ /* 0x000fe20003f2e000 */
[----:B------:R-:W-:Y:S01]  /*0bb0*/  FMUL R21, R21, 1.4426950216293334961 ;  /* 0x3fb8aa3b15157820 */ /* 0x000fe20000400000 */
[----:B----4-:R-:W-:Y:S01]  /*0bc0*/  FADD R13, -R5, R13 ;  /* 0x0000000d050d7221 */ /* 0x010fe20000000100 */
[----:B------:R-:W-:-:S03]  /*0bd0*/  FMUL R17, R17, 1.4426950216293334961 ;  /* 0x3fb8aa3b11117820 */ /* 0x000fc60000400000 */
[----:B------:R-:W-:Y:S01]  /*0be0*/  FSETP.GEU.AND P2, PT, R21, -126, PT ;  /* 0xc2fc00001500780b */ /* 0x000fe20003f4e000 */
[----:B------:R-:W-:Y:S01]  /*0bf0*/  FMUL R13, R13, 1.4426950216293334961 ;  /* 0x3fb8aa3b0d0d7820 */ /* 0x000fe20000400000 */
[----:B-----5:R-:W-:Y:S01]  /*0c00*/  FADD R27, -R5, R28 ;  /* 0x0000001c051b7221 */ /* 0x020fe20000000100 */
[----:B------:R-:W-:-:S03]  /*0c10*/  FSETP.GEU.AND P3, PT, R17, -126, PT ;  /* 0xc2fc00001100780b */ /* 0x000fc60003f6e000 */
[----:B------:R-:W-:Y:S01]  /*0c20*/  FSETP.GEU.AND P4, PT, R13, -126, PT ;  /* 0xc2fc00000d00780b */ /* 0x000fe20003f8e000 */
[----:B------:R-:W-:Y:S01]  /*0c30*/  @!P1 FMUL R19, R19, 0.5 ;  /* 0x3f00000013139820 */ /* 0x000fe20000400000 */
[----:B------:R-:W-:Y:S01]  /*0c40*/  FMUL R27, R27, 1.4426950216293334961 ;  /* 0x3fb8aa3b1b1b7820 */ /* 0x000fe20000400000 */
[----:B------:R-:W-:Y:S02]  /*0c50*/  FADD R26, -R5, R26 ;  /* 0x0000001a051a7221 */ /* 0x000fe40000000100 */
[----:B------:R0:W2:Y:S02]  /*0c60*/  MUFU.EX2 R25, R19 ;  /* 0x0000001300197308 */ /* 0x0000a40000000800 */
[----:B------:R-:W-:Y:S01]  /*0c70*/  @!P2 FMUL R21, R21, 0.5 ;  /* 0x3f0000001515a820 */ /* 0x000fe20000400000 */
[----:B------:R-:W-:Y:S01]  /*0c80*/  FSETP.GEU.AND P5, PT, R27, -126, PT ;  /* 0xc2fc00001b00780b */ /* 0x000fe20003fae000 */
[----:B------:R-:W-:Y:S01]  /*0c90*/  FADD R24, -R5, R24 ;  /* 0x0000001805187221 */ /* 0x000fe20000000100 */
[----:B------:R-:W-:Y:S01]  /*0ca0*/  @!P3 FMUL R17, R17, 0.5 ;  /* 0x3f0000001111b820 */ /* 0x000fe20000400000 */
[----:B------:R-:W-:-:S02]  /*0cb0*/  FADD R22, -R5, R22 ;  /* 0x0000001605167221 */ /* 0x000fc40000000100 */
[----:B------:R3:W4:Y:S01]  /*0cc0*/  MUFU.EX2 R28, R21 ;  /* 0x00000015001c7308 */ /* 0x0007220000000800 */
[----:B0-----:R-:W-:Y:S01]  /*0cd0*/  FADD R19, -R5, R11 ;  /* 0x0000000b05137221 */ /* 0x001fe20000000100 */
[----:B------:R-:W-:Y:S01]  /*0ce0*/  @!P4 FMUL R13, R13, 0.5 ;  /* 0x3f0000000d0dc820 */ /* 0x000fe20000400000 */
[----:B------:R-:W-:Y:S01]  /*0cf0*/  FMUL R22, R22, 1.4426950216293334961 ;  /* 0x3fb8aa3b16167820 */ /* 0x000fe20000400000 */
[----:B------:R-:W-:Y:S01]  /*0d00*/  FADD R20, -R5, R20 ;  /* 0x0000001405147221 */ /* 0x000fe20000000100 */
[----:B------:R-:W-:Y:S01]  /*0d10*/  FMUL R19, R19, 1.4426950216293334961 ;  /* 0x3fb8aa3b13137820 */ /* 0x000fe20000400000 */
[----:B------:R-:W-:Y:S02]  /*0d20*/  FADD R10, -R5, R10 ;  /* 0x0000000a050a7221 */ /* 0x000fe40000000100 */
[----:B------:R-:W0:Y:S01]  /*0d30*/  MUFU.EX2 R11, R17 ;  /* 0x00000011000b7308 */ /* 0x000e220000000800 */
[----:B--2---:R-:W-:Y:S01]  /*0d40*/  @!P1 FMUL R25, R25, R25 ;  /* 0x0000001919199220 */ /* 0x004fe20000400000 */
[----:B------:R-:W-:Y:S01]  /*0d50*/  FSETP.GEU.AND P6, PT, R19, -126, PT ;  /* 0xc2fc00001300780b */ /* 0x000fe20003fce000 */
[----:B---3--:R-:W-:Y:S01]  /*0d60*/  FMUL R21, R24, 1.4426950216293334961 ;  /* 0x3fb8aa3b18157820 */ /* 0x008fe20000400000 */
[----:B------:R-:W-:Y:S01]  /*0d70*/  @!P5 FMUL R27, R27, 0.5 ;  /* 0x3f0000001b1bd820 */ /* 0x000fe20000400000 */
[----:B------:R-:W-:Y:S01]  /*0d80*/  FADD R15, R25, R15 ;  /* 0x0000000f190f7221 */ /* 0x000fe20000000000 */
[----:B------:R-:W-:Y:S01]  /*0d90*/  FMUL R25, R26, 1.4426950216293334961 ;  /* 0x3fb8aa3b1a197820 */ /* 0x000fe20000400000 */
[----:B------:R-:W-:Y:S01]  /*0da0*/  FMUL R20, R20, 1.4426950216293334961 ;  /* 0x3fb8aa3b14147820 */ /* 0x000fe20000400000 */
[----:B------:R-:W2:Y:S01]  /*0db0*/  MUFU.EX2 R13, R13 ;  /* 0x0000000d000d7308 */ /* 0x000ea20000000800 */
[----:B----4-:R-:W-:Y:S01]  /*0dc0*/  @!P2 FMUL R28, R28, R28 ;  /* 0x0000001c1c1ca220 */ /* 0x010fe20000400000 */
[----:B------:R-:W-:Y:S01]  /*0dd0*/  FSETP.GEU.AND P2, PT, R21, -126, PT ;  /* 0xc2fc00001500780b */ /* 0x000fe20003f4e000 */
[----:B------:R-:W-:Y:S01]  /*0de0*/  FADD R14, -R5, R14 ;  /* 0x0000000e050e7221 */ /* 0x000fe20000000100 */
[----:B------:R-:W-:Y:S01]  /*0df0*/  FSETP.GEU.AND P1, PT, R25, -126, PT ;  /* 0xc2fc00001900780b */ /* 0x000fe20003f2e000 */
[----:B------:R-:W-:Y:S01]  /*0e00*/  FADD R24, R15, R28 ;  /* 0x0000001c0f187221 */ /* 0x000fe20000000000 */
[----:B------:R-:W-:Y:S01]  /*0e10*/  FMUL R15, R10, 1.4426950216293334961 ;  /* 0x3fb8aa3b0a0f7820 */ /* 0x000fe20000400000 */
[----:B------:R-:W-:Y:S01]  /*0e20*/  @!P6 FMUL R19, R19, 0.5 ;  /* 0x3f0000001313e820 */ /* 0x000fe20000400000 */
[----:B------:R-:W3:Y:S01]  /*0e30*/  MUFU.EX2 R17, R27 ;  /* 0x0000001b00117308 */ /* 0x000ee20000000800 */
[----:B0-----:R-:W-:Y:S01]  /*0e40*/  @!P3 FMUL R11, R11, R11 ;  /* 0x0000000b0b0bb220 */ /* 0x001fe20000400000 */
[----:B------:R-:W-:Y:S01]  /*0e50*/  FSETP.GEU.AND P3, PT, R22, -126, PT ;  /* 0xc2fc00001600780b */ /* 0x000fe20003f6e000 */
[----:B------:R-:W-:Y:S01]  /*0e60*/  FMUL R14, R14, 1.4426950216293334961 ;  /* 0x3fb8aa3b0e0e7820 */ /* 0x000fe20000400000 */
[C---:B------:R-:W-:Y:S01]  /*0e70*/  FADD R16, -R5.reuse, R16 ;  /* 0x0000001005107221 */ /* 0x040fe20000000100 */
[----:B------:R-:W-:Y:S01]  /*0e80*/  FADD R24, R24, R11 ;  /* 0x0000000b18187221 */ /* 0x000fe20000000000 */
[----:B------:R-:W-:Y:S01]  /*0e90*/  FADD R11, -R5, R18 ;  /* 0x00000012050b7221 */ /* 0x000fe20000000100 */
[----:B------:R-:W-:Y:S01]  /*0ea0*/  @!P2 FMUL R21, R21, 0.5 ;  /* 0x3f0000001515a820 */ /* 0x000fe20000400000 */
[----:B------:R-:W0:Y:S01]  /*0eb0*/  MUFU.EX2 R19, R19 ;  /* 0x0000001300137308 */ /* 0x000e220000000800 */
[----:B------:R-:W-:Y:S01]  /*0ec0*/  @!P1 FMUL R25, R25, 0.5 ;  /* 0x3f00000019199820 */ /* 0x000fe20000400000 */
[----:B--2---:R-:W-:Y:S01]  /*0ed0*/  @!P4 FMUL R13, R13, R13 ;  /* 0x0000000d0d0dc220 */ /* 0x004fe20000400000 */
[----:B------:R-:W-:Y:S01]  /*0ee0*/  FSETP.GEU.AND P4, PT, R20, -126, PT ;  /* 0xc2fc00001400780b */ /* 0x000fe20003f8e000 */
[----:B------:R-:W-:Y:S01]  /*0ef0*/  FMUL R11, R11, 1.4426950216293334961 ;  /* 0x3fb8aa3b0b0b7820 */ /* 0x000fe20000400000 */
[----:B------:R-:W-:Y:S01]  /*0f00*/  FADD R12, -R5, R12 ;  /* 0x0000000c050c7221 */ /* 0x000fe20000000100 */
[----:B------:R-:W-:Y:S01]  /*0f10*/  FADD R24, R24, R13 ;  /* 0x0000000d18187221 */ /* 0x000fe20000000000 */
[----:B------:R-:W-:Y:S01]  /*0f20*/  @!P3 FMUL R22, R22, 0.5 ;  /* 0x3f0000001616b820 */ /* 0x000fe20000400000 */
[----:B------:R-:W2:Y:S01]  /*0f30*/  MUFU.EX2 R25, R25 ;  /* 0x0000001900197308 */ /* 0x000ea20000000800 */
[----:B---3--:R-:W-:Y:S01]  /*0f40*/  @!P5 FMUL R17, R17, R17 ;  /* 0x000000111111d220 */ /* 0x008fe20000400000 */
[----:B------:R-:W-:Y:S01]  /*0f50*/  FSETP.GEU.AND P5, PT, R15, -126, PT ;  /* 0xc2fc00000f00780b */ /* 0x000fe20003fae000 */
[----:B------:R-:W-:Y:S01]  /*0f60*/  FADD R13, -R5, R8 ;  /* 0x00000008050d7221 */ /* 0x000fe20000000100 */
[----:B------:R-:W-:Y:S01]  /*0f70*/  FMUL R8, R16, 1.4426950216293334961 ;  /* 0x3fb8aa3b10087820 */ /* 0x000fe20000400000 */
[----:B------:R-:W-:Y:S01]  /*0f80*/  FADD R24, R24, R17 ;  /* 0x0000001118187221 */ /* 0x000fe20000000000 */
[----:B------:R-:W-:Y:S01]  /*0f90*/  FMUL R16, R12, 1.4426950216293334961 ;  /* 0x3fb8aa3b0c107820 */ /* 0x000fe20000400000 */
[----:B------:R-:W-:Y:S01]  /*0fa0*/  FMUL R13, R13, 1.4426950216293334961 ;  /* 0x3fb8aa3b0d0d7820 */ /* 0x000fe20000400000 */
[----:B------:R-:W3:Y:S01]  /*0fb0*/  MUFU.EX2 R21, R21 ;  /* 0x0000001500157308 */ /* 0x000ee20000000800 */
[----:B0-----:R-:W-:Y:S01]  /*0fc0*/  @!P6 FMUL R19, R19, R19 ;  /* 0x000000131313e220 */ /* 0x001fe20000400000 */
[----:B------:R-:W-:Y:S01]  /*0fd0*/  FSETP.GEU.AND P6, PT, R14, -126, PT ;  /* 0xc2fc00000e00780b */ /* 0x000fe20003fce000 */
[----:B------:R-:W-:-:S02]  /*0fe0*/  @!P4 FMUL R20, R20, 0.5 ;  /* 0x3f0000001414c820 */ /* 0x000fc40000400000 */
[----:B------:R-:W-:Y:S02]  /*0ff0*/  FADD R24, R24, R19 ;  /* 0x0000001318187221 */ /* 0x000fe40000000000 */
[----:B------:R-:W-:Y:S01]  /*1000*/  @!P5 FMUL R15, R15, 0.5 ;  /* 0x3f0000000f0fd820 */ /* 0x000fe20000400000 */
[----:B------:R-:W0:Y:S01]  /*1010*/  MUFU.EX2 R10, R22 ;  /* 0x00000016000a7308 */ /* 0x000e220000000800 */
[----:B--2---:R-:W-:Y:S01]  /*1020*/  @!P1 FMUL R25, R25, R25 ;  /* 0x0000001919199220 */ /* 0x004fe20000400000 */
[----:B------:R-:W-:-:S03]  /*1030*/  FSETP.GEU.AND P1, PT, R11, -126, PT ;  /* 0xc2fc00000b00780b */ /* 0x000fc60003f2e000 */
[----:B------:R-:W-:Y:S02]  /*1040*/  FADD R24, R24, R25 ;  /* 0x0000001918187221 */ /* 0x000fe40000000000 */
[----:B------:R-:W-:Y:S01]  /*1050*/  @!P6 FMUL R14, R14, 0.5 ;  /* 0x3f0000000e0ee820 */ /* 0x000fe20000400000 */
[----:B------:R-:W2:Y:S01]  /*1060*/  MUFU.EX2 R18, R20 ;  /* 0x0000001400127308 */ /* 0x000ea20000000800 */
[----:B---3--:R-:W-:Y:S01]  /*1070*/  @!P2 FMUL R21, R21, R21 ;  /* 0x000000151515a220 */ /* 0x008fe20000400000 */
[----:B------:R-:W-:-:S03]  /*1080*/  FSETP.GEU.AND P2, PT, R8, -126, PT ;  /* 0xc2fc00000800780b */ /* 0x000fc60003f4e000 */
[----:B------:R-:W-:Y:S02]  /*1090*/  FADD R21, R24, R21 ;  /* 0x0000001518157221 */ /* 0x000fe40000000000 */
[----:B------:R-:W-:Y:S01]  /*10a0*/  @!P1 FMUL R11, R11, 0.5 ;  /* 0x3f0000000b0b9820 */ /* 0x000fe20000400000 */
[----:B------:R-:W3:Y:S01]  /*10b0*/  MUFU.EX2 R15, R15 ;  /* 0x0000000f000f7308 */ /* 0x000ee20000000800 */
[----:B0-----:R-:W-:Y:S01]  /*10c0*/  @!P3 FMUL R10, R10, R10 ;  /* 0x0000000a0a0ab220 */ /* 0x001fe20000400000 */
[----:B------:R-:W-:-:S03]  /*10d0*/  FSETP.GEU.AND P3, PT, R13, -126, PT ;  /* 0xc2fc00000d00780b */ /* 0x000fc60003f6e000 */
        /* <DEDUP_REMOVED lines=8> */
[----:B---3--:R-:W-:-:S04]  /*1160*/  @!P5 FMUL R15, R15, R15 ;  /* 0x0000000f0f0fd220 */ /* 0x008fc80000400000 */
[----:B------:R-:W-:Y:S02]  /*1170*/  FADD R15, R18, R15 ;  /* 0x0000000f120f7221 */ /* 0x000fe40000000000 */
[----:B------:R-:W-:Y:S01]  /*1180*/  @!P4 FMUL R16, R16, 0.5 ;  /* 0x3f0000001010c820 */ /* 0x000fe20000400000 */
[----:B------:R-:W3:Y:S01]  /*1190*/  MUFU.EX2 R8, R8 ;  /* 0x0000000800087308 */ /* 0x000ee20000000800 */
[----:B0-----:R-:W-:-:S04]  /*11a0*/  @!P6 FMUL R14, R14, R14 ;  /* 0x0000000e0e0ee220 */ /* 0x001fc80000400000 */
[----:B------:R-:W-:-:S03]  /*11b0*/  FADD R15, R15, R14 ;  /* 0x0000000e0f0f7221 */ /* 0x000fc60000000000 */
[----:B------:R-:W0:Y:S01]  /*11c0*/  MUFU.EX2 R10, R13 ;  /* 0x0000000d000a7308 */ /* 0x000e220000000800 */
[----:B--2---:R-:W-:Y:S01]  /*11d0*/  @!P1 FMUL R12, R12, R12 ;  /* 0x0000000c0c0c9220 */ /* 0x004fe20000400000 */
[----:B------:R-:W-:-:S03]  /*11e0*/  ISETP.NE.AND P1, PT, R9, RZ, PT ;  /* 0x000000ff0900720c */ /* 0x000fc60003f25270 */
[----:B------:R-:W-:-:S03]  /*11f0*/  FADD R15, R15, R12 ;  /* 0x0000000c0f0f7221 */ /* 0x000fc60000000000 */
[----:B------:R-:W2:Y:S01]  /*1200*/  MUFU.EX2 R14, R16 ;  /* 0x00000010000e7308 */ /* 0x000ea20000000800 */
[----:B---3--:R-:W-:Y:S01]  /*1210*/  @!P2 FMUL R8, R8, R8 ;  /* 0x000000080808a220 */ /* 0x008fe20000400000 */
[----:B------:R-:W-:-:S03]  /*1220*/  IADD3 R2, P2, PT, R2, 0x10000, RZ ;  /* 0x0001000002027810 */ /* 0x000fc60007f5e0ff */
[----:B------:R-:W-:Y:S01]  /*1230*/  FADD R15, R15, R8 ;  /* 0x000000080f0f7221 */ /* 0x000fe20000000000 */
[----:B------:R-:W-:Y:S01]  /*1240*/  IADD3.X R3, PT, PT, RZ, R3, RZ, P2, !PT ;  /* 0x00000003ff037210 */ /* 0x000fe200017fe4ff */
[----:B0-----:R-:W-:-:S04]  /*1250*/  @!P3 FMUL R10, R10, R10 ;  /* 0x0000000a0a0ab220 */ /* 0x001fc80000400000 */
[----:B------:R-:W-:Y:S01]  /*1260*/  FADD R15, R15, R10 ;  /* 0x0000000a0f0f7221 */ /* 0x000fe20000000000 */
[----:B--2---:R-:W-:-:S04]  /*1270*/  @!P4 FMUL R14, R14, R14 ;  /* 0x0000000e0e0ec220 */ /* 0x004fc80000400000 */
[----:B------:R-:W-:Y:S01]  /*1280*/  FADD R15, R15, R14 ;  /* 0x0000000e0f0f7221 */ /* 0x000fe20000000000 */
[----:B------:R-:W-:Y:S06]  /*1290*/  @P1 BRA `(.L_x_18) ;  /* 0xfffffff400e81947 */ /* 0x000fec000383ffff */
.L_x_17:
[----:B------:R-:W-:Y:S05]  /*12a0*/  BSYNC.RECONVERGENT B1 ;  /* 0x0000000000017941 */ /* 0x000fea0003800200 */
.L_x_16:
[----:B------:R-:W-:Y:S04]  /*12b0*/  BSSY.RECONVERGENT B1, `(.L_x_19) ;  /* 0x0000088000017945 */ /* 0x000fe80003800200 */
[----:B------:R-:W-:Y:S05]  /*12c0*/  @!P0 BRA `(.L_x_20) ;  /* 0x0000000800188947 */ /* 0x000fea0003800000 */
[----:B------:R-:W-:Y:S01]  /*12d0*/  ISETP.GE.U32.AND P1, PT, R23, 0x8, PT ;  /* 0x000000081700780c */ /* 0x000fe20003f26070 */
[----:B------:R-:W-:Y:S01]  /*12e0*/  BSSY.RECONVERGENT B2, `(.L_x_21) ;  /* 0x0000047000027945 */ /* 0x000fe20003800200 */
[----:B------:R-:W-:-:S04]  /*12f0*/  LOP3.LUT R11, R6, 0x7, RZ, 0xc0, !PT ;  /* 0x00000007060b7812 */ /* 0x000fc800078ec0ff */
[----:B------:R-:W-:-:S07]  /*1300*/  ISETP.NE.AND P0, PT, R11, RZ, PT ;  /* 0x000000ff0b00720c */ /* 0x000fce0003f05270 */
[----:B------:R-:W-:Y:S06]  /*1310*/  @!P1 BRA `(.L_x_22) ;  /* 0x00000004000c9947 */ /* 0x000fec0003800000 */
[----:B------:R-:W2:Y:S02]  /*1320*/  LDC.64 R2, c[0x0][0x380] ;  /* 0x0000e000ff027b82 */ /* 0x000ea40000000a00 */
[----:B--2---:R-:W-:-:S05]  /*1330*/  IMAD.WIDE.U32 R2, R7, 0x4, R2 ;  /* 0x0000000407027825 */ /* 0x004fca00078e0002 */
[----:B------:R-:W0:Y:S04]  /*1340*/  LDG.E R12, desc[UR6][R2.64] ;  /* 0x00000006020c7981 */ /* 0x000e28000c1e1900 */
[----:B------:R-:W2:Y:S04]  /*1350*/  LDG.E R14, desc[UR6][R2.64+0x1000] ;  /* 0x00100006020e7981 */ /* 0x000ea8000c1e1900 */
[----:B------:R-:W3:Y:S04]  /*1360*/  LDG.E R16, desc[UR6][R2.64+0x2000] ;  /* 0x0020000602107981 */ /* 0x000ee8000c1e1900 */
[----:B------:R-:W4:Y:S04]  /*1370*/  LDG.E R18, desc[UR6][R2.64+0x3000] ;  /* 0x0030000602127981 */ /* 0x000f28000c1e1900 */
[----:B------:R-:W5:Y:S04]  /*1380*/  LDG.E R20, desc[UR6][R2.64+0x4000] ;  /* 0x0040000602147981 */ /* 0x000f68000c1e1900 */
[----:B------:R-:W5:Y:S04]  /*1390*/  LDG.E R22, desc[UR6][R2.64+0x5000] ;  /* 0x0050000602167981 */ /* 0x000f68000c1e1900 */
[----:B------:R-:W5:Y:S04]  /*13a0*/  LDG.E R10, desc[UR6][R2.64+0x6000] ;  /* 0x00600006020a7981 */ /* 0x000f68000c1e1900 */
[----:B------:R-:W5:Y:S01]  /*13b0*/  LDG.E R8, desc[UR6][R2.64+0x7000] ;  /* 0x0070000602087981 */ /* 0x000f62000c1e1900 */
[----:B------:R-:W-:Y:S01]  /*13c0*/  IADD3 R7, PT, PT, R7, 0x2000, RZ ;  /* 0x0000200007077810 */ /* 0x000fe20007ffe0ff */
[----:B0-----:R-:W-:-:S04]  /*13d0*/  FADD R12, -R5, R12 ;  /* 0x0000000c050c7221 */ /* 0x001fc80000000100 */
[----:B------:R-:W-:Y:S01]  /*13e0*/  FMUL R12, R12, 1.4426950216293334961 ;  /* 0x3fb8aa3b0c0c7820 */ /* 0x000fe20000400000 */
[C---:B--2---:R-:W-:Y:S01]  /*13f0*/  FADD R14, -R5.reuse, R14 ;  /* 0x0000000e050e7221 */ /* 0x044fe20000000100 */
[----:B---3--:R-:W-:-:S03]  /*1400*/  FADD R16, -R5, R16 ;  /* 0x0000001005107221 */ /* 0x008fc60000000100 */
[----:B------:R-:W-:Y:S01]  /*1410*/  FSETP.GEU.AND P6, PT, R12, -126, PT ;  /* 0xc2fc00000c00780b */ /* 0x000fe20003fce000 */
[----:B------:R-:W-:Y:S01]  /*1420*/  FMUL R14, R14, 1.4426950216293334961 ;  /* 0x3fb8aa3b0e0e7820 */ /* 0x000fe20000400000 */
[----:B------:R-:W-:Y:S01]  /*1430*/  FMUL R16, R16, 1.4426950216293334961 ;  /* 0x3fb8aa3b10107820 */ /* 0x000fe20000400000 */
[----:B----4-:R-:W-:-:S03]  /*1440*/  FADD R18, -R5, R18 ;  /* 0x0000001205127221 */ /* 0x010fc60000000100 */
[----:B------:R-:W-:Y:S01]  /*1450*/  FSETP.GEU.AND P1, PT, R14, -126, PT ;  /* 0xc2fc00000e00780b */ /* 0x000fe20003f2e000 */
[C---:B-----5:R-:W-:Y:S01]  /*1460*/  FADD R20, -R5.reuse, R20 ;  /* 0x0000001405147221 */ /* 0x060fe20000000100 */
[----:B------:R-:W-:Y:S01]  /*1470*/  FMUL R18, R18, 1.4426950216293334961 ;  /* 0x3fb8aa3b12127820 */ /* 0x000fe20000400000 */
[----:B------:R-:W-:Y:S02]  /*1480*/  FSETP.GEU.AND P2, PT, R16, -126, PT ;  /* 0xc2fc00001000780b */ /* 0x000fe40003f4e000 */
[----:B------:R-:W-:Y:S01]  /*1490*/  FMUL R20, R20, 1.4426950216293334961 ;  /* 0x3fb8aa3b14147820 */ /* 0x000fe20000400000 */
[C---:B------:R-:W-:Y:S01]  /*14a0*/  FADD R22, -R5.reuse, R22 ;  /* 0x0000001605167221 */ /* 0x040fe20000000100 */
[----:B------:R-:W-:Y:S01]  /*14b0*/  @!P6 FMUL R12, R12, 0.5 ;  /* 0x3f0000000c0ce820 */ /* 0x000fe20000400000 */
[----:B------:R-:W-:Y:S01]  /*14c0*/  FSETP.GEU.AND P3, PT, R18, -126, PT ;  /* 0xc2fc00001200780b */ /* 0x000fe20003f6e000 */
[----:B------:R-:W-:Y:S01]  /*14d0*/  FADD R10, -R5, R10 ;  /* 0x0000000a050a7221 */ /* 0x000fe20000000100 */
[----:B------:R-:W-:Y:S01]  /*14e0*/  FMUL R22, R22, 1.4426950216293334961 ;  /* 0x3fb8aa3b16167820 */ /* 0x000fe20000400000 */
[----:B------:R-:W-:-:S02]  /*14f0*/  FSETP.GEU.AND P4, PT, R20, -126, PT ;  /* 0xc2fc00001400780b */ /* 0x000fc40003f8e000 */
[----:B------:R-:W0:Y:S01]  /*1500*/  MUFU.EX2 R12, R12 ;  /* 0x0000000c000c7308 */ /* 0x000e220000000800 */
[----:B------:R-:W-:Y:S01]  /*1510*/  @!P1 FMUL R14, R14, 0.5 ;  /* 0x3f0000000e0e9820 */ /* 0x000fe20000400000 */
[----:B------:R-:W-:Y:S01]  /*1520*/  FMUL R10, R10, 1.4426950216293334961 ;  /* 0x3fb8aa3b0a0a7820 */ /* 0x000fe20000400000 */
[----:B------:R-:W-:Y:S01]  /*1530*/  FADD R8, -R5, R8 ;  /* 0x0000000805087221 */ /* 0x000fe20000000100 */
[----:B------:R-:W-:Y:S01]  /*1540*/  FSETP.GEU.AND P5, PT, R22, -126, PT ;  /* 0xc2fc00001600780b */ /* 0x000fe20003fae000 */
[----:B------:R-:W-:Y:S02]  /*1550*/  @!P2 FMUL R16, R16, 0.5 ;  /* 0x3f0000001010a820 */ /* 0x000fe40000400000 */
[----:B------:R-:W-:Y:S01]  /*1560*/  FMUL R8, R8, 1.4426950216293334961 ;  /* 0x3fb8aa3b08087820 */ /* 0x000fe20000400000 */
[----:B------:R-:W2:Y:S01]  /*1570*/  MUFU.EX2 R3, R14 ;  /* 0x0000000e00037308 */ /* 0x000ea20000000800 */
[----:B------:R-:W-:Y:S02]  /*1580*/  @!P3 FMUL R18, R18, 0.5 ;  /* 0x3f0000001212b820 */ /* 0x000fe40000400000 */
[----:B------:R-:W-:-:S05]  /*1590*/  @!P4 FMUL R20, R20, 0.5 ;  /* 0x3f0000001414c820 */ /* 0x000fca0000400000 */
[----:B------:R-:W3:Y:S01]  /*15a0*/  MUFU.EX2 R9, R16 ;  /* 0x0000001000097308 */ /* 0x000ee20000000800 */
[----:B0-----:R-:W-:Y:S01]  /*15b0*/  @!P6 FMUL R12, R12, R12 ;  /* 0x0000000c0c0ce220 */ /* 0x001fe20000400000 */
[----:B------:R-:W-:Y:S01]  /*15c0*/  FSETP.GEU.AND P6, PT, R10, -126, PT ;  /* 0xc2fc00000a00780b */ /* 0x000fe20003fce000 */
[----:B------:R-:W-:Y:S02]  /*15d0*/  @!P5 FMUL R22, R22, 0.5 ;  /* 0x3f0000001616d820 */ /* 0x000fe40000400000 */
[----:B------:R-:W-:-:S03]  /*15e0*/  FADD R12, R15, R12 ;  /* 0x0000000c0f0c7221 */ /* 0x000fc60000000000 */
        /* <DEDUP_REMOVED lines=13> */
[----:B--2---:R-:W-:-:S04]  /*16c0*/  @!P4 FMUL R17, R17, R17 ;  /* 0x000000111111c220 */ /* 0x004fc80000400000 */
[----:B------:R-:W-:-:S03]  /*16d0*/  FADD R12, R12, R17 ;  /* 0x000000110c0c7221 */ /* 0x000fc60000000000 */
[----:B------:R-:W2:Y:S01]  /*16e0*/  MUFU.EX2 R3, R8 ;  /* 0x0000000800037308 */ /* 0x000ea20000000800 */
[----:B---3--:R-:W-:-:S04]  /*16f0*/  @!P5 FMUL R19, R19, R19 ;  /* 0x000000131313d220 */ /* 0x008fc80000400000 */
[----:B------:R-:W-:Y:S01]  /*1700*/  FADD R12, R12, R19 ;  /* 0x000000130c0c7221 */ /* 0x000fe20000000000 */
[----:B0-----:R-:W-:-:S04]  /*1710*/  @!P6 FMUL R15, R15, R15 ;  /* 0x0000000f0f0fe220 */ /* 0x001fc80000400000 */
[----:B------:R-:W-:Y:S01]  /*1720*/  FADD R12, R12, R15 ;  /* 0x0000000f0c0c7221 */ /* 0x000fe20000000000 */
[----:B--2---:R-:W-:-:S04]  /*1730*/  @!P1 FMUL R3, R3, R3 ;  /* 0x0000000303039220 */ /* 0x004fc80000400000 */
[----:B------:R-:W-:-:S07]  /*1740*/  FADD R15, R12, R3 ;  /* 0x000000030c0f7221 */ /* 0x000fce0000000000 */
.L_x_22:
[----:B------:R-:W-:Y:S05]  /*1750*/  BSYNC.RECONVERGENT B2 ;  /* 0x0000000000027941 */ /* 0x000fea0003800200 */
.L_x_21:
        /* <DEDUP_REMOVED lines=11> */
[----:B------:R-:W4:Y:S01]  /*1810*/  LDG.E R14, desc[UR6][R2.64+0x3000] ;  /* 0x00300006020e7981 */ /* 0x000f22000c1e1900 */
[----:B------:R-:W-:Y:S01]  /*1820*/  IADD3 R7, PT, PT, R7, 0x1000, RZ ;  /* 0x0000100007077810 */ /* 0x000fe20007ffe0ff */
[----:B0-----:R-:W-:-:S04]  /*1830*/  FADD R8, -R5, R8 ;  /* 0x0000000805087221 */ /* 0x001fc80000000100 */
[----:B------:R-:W-:Y:S01]  /*1840*/  FMUL R8, R8, 1.4426950216293334961 ;  /* 0x3fb8aa3b08087820 */ /* 0x000fe20000400000 */
[C---:B--2---:R-:W-:Y:S01]  /*1850*/  FADD R10, -R5.reuse, R10 ;  /* 0x0000000a050a7221 */ /* 0x044fe20000000100 */
[----:B---3--:R-:W-:-:S03]  /*1860*/  FADD R12, -R5, R12 ;  /* 0x0000000c050c7221 */ /* 0x008fc60000000100 */
[----:B------:R-:W-:Y:S01]  /*1870*/  FMUL R10, R10, 1.4426950216293334961 ;  /* 0x3fb8aa3b0a0a7820 */ /* 0x000fe20000400000 */
[----:B------:R-:W-:Y:S01]  /*1880*/  FSETP.GEU.AND P0, PT, R8, -126, PT ;  /* 0xc2fc00000800780b */ /* 0x000fe20003f0e000 */
[----:B----4-:R-:W-:Y:S01]  /*1890*/  FADD R14, -R5, R14 ;  /* 0x0000000e050e7221 */ /* 0x010fe20000000100 */
[----:B------:R-:W-:Y:S02]  /*18a0*/  FMUL R12, R12, 1.4426950216293334961 ;  /* 0x3fb8aa3b0c0c7820 */ /* 0x000fe40000400000 */
[----:B------:R-:W-:Y:S01]  /*18b0*/  FSETP.GEU.AND P1, PT, R10, -126, PT ;  /* 0xc2fc00000a00780b */ /* 0x000fe20003f2e000 */
[----:B------:R-:W-:Y:S02]  /*18c0*/  FMUL R14, R14, 1.4426950216293334961 ;  /* 0x3fb8aa3b0e0e7820 */ /* 0x000fe40000400000 */
[----:B------:R-:W-:-:S03]  /*18d0*/  FSETP.GEU.AND P2, PT, R12, -126, PT ;  /* 0xc2fc00000c00780b */ /* 0x000fc60003f4e000 */
[----:B------:R-:W-:-:S03]  /*18e0*/  FSETP.GEU.AND P3, PT, R14, -126, PT ;  /* 0xc2fc00000e00780b */ /* 0x000fc60003f6e000 */
[----:B------:R-:W-:-:S04]  /*18f0*/  @!P0 FMUL R8, R8, 0.5 ;  /* 0x3f00000008088820 */ /* 0x000fc80000400000 */
[----:B------:R-:W0:Y:S01]  /*1900*/  MUFU.EX2 R2, R8 ;  /* 0x0000000800027308 */ /* 0x000e220000000800 */
[----:B------:R-:W-:Y:S02]  /*1910*/  @!P1 FMUL R10, R10, 0.5 ;  /* 0x3f0000000a0a9820 */ /* 0x000fe40000400000 */
[----:B------:R-:W-:-:S03]  /*1920*/  @!P2 FMUL R12, R12, 0.5 ;  /* 0x3f0000000c0ca820 */ /* 0x000fc60000400000 */
[----:B------:R-:W-:Y:S02]  /*1930*/  @!P3 FMUL R14, R14, 0.5 ;  /* 0x3f0000000e0eb820 */ /* 0x000fe40000400000 */
[----:B------:R-:W2:Y:S08]  /*1940*/  MUFU.EX2 R3, R10 ;  /* 0x0000000a00037308 */ /* 0x000eb00000000800 */
[----:B------:R-:W3:Y:S01]  /*1950*/  MUFU.EX2 R9, R12 ;  /* 0x0000000c00097308 */ /* 0x000ee20000000800 */
[----:B0-----:R-:W-:-:S04]  /*1960*/  @!P0 FMUL R2, R2, R2 ;  /* 0x0000000202028220 */ /* 0x001fc80000400000 */
[----:B------:R-:W-:-:S03]  /*1970*/  FADD R2, R15, R2 ;  /* 0x000000020f027221 */ /* 0x000fc60000000000 */
[----:B------:R-:W0:Y:S01]  /*1980*/  MUFU.EX2 R11, R14 ;  /* 0x0000000e000b7308 */ /* 0x000e220000000800 */
[----:B--2---:R-:W-:-:S04]  /*1990*/  @!P1 FMUL R3, R3, R3 ;  /* 0x0000000303039220 */ /* 0x004fc80000400000 */
[----:B------:R-:W-:Y:S01]  /*19a0*/  FADD R2, R2, R3 ;  /* 0x0000000302027221 */ /* 0x000fe20000000000 */
[----:B---3--:R-:W-:-:S04]  /*19b0*/  @!P2 FMUL R9, R9, R9 ;  /* 0x000000090909a220 */ /* 0x008fc80000400000 */
[----:B------:R-:W-:Y:S01]  /*19c0*/  FADD R2, R2, R9 ;  /* 0x0000000902027221 */ /* 0x000fe20000000000 */
[----:B0-----:R-:W-:-:S04]  /*19d0*/  @!P3 FMUL R11, R11, R11 ;  /* 0x0000000b0b0bb220 */ /* 0x001fc80000400000 */
[----:B------:R-:W-:-:S07]  /*19e0*/  FADD R15, R2, R11 ;  /* 0x0000000b020f7221 */ /* 0x000fce0000000000 */
.L_x_24:
[----:B------:R-:W-:Y:S05]  /*19f0*/  BSYNC.RECONVERGENT B2 ;  /* 0x0000000000027941 */ /* 0x000fea0003800200 */
.L_x_23:
[----:B------:R-:W-:Y:S05]  /*1a00*/  @!P4 BRA `(.L_x_20) ;  /* 0x000000000048c947 */ /* 0x000fea0003800000 */
[----:B------:R-:W2:Y:S01]  /*1a10*/  LDC.64 R2, c[0x0][0x380] ;  /* 0x0000e000ff027b82 */ /* 0x000ea20000000a00 */
[----:B------:R-:W-:Y:S01]  /*1a20*/  IADD3 R6, PT, PT, -R6, RZ, RZ ;  /* 0x000000ff06067210 */ /* 0x000fe20007ffe1ff */
[----:B--2---:R-:W-:-:S03]  /*1a30*/  IMAD.WIDE.U32 R2, R7, 0x4, R2 ;  /* 0x0000000407027825 */ /* 0x004fc600078e0002 */
[----:B------:R-:W-:-:S07]  /*1a40*/  MOV R9, R2 ;  /* 0x0000000200097202 */ /* 0x000fce0000000f00 */
.L_x_25:
[----:B------:R-:W-:-:S06]  /*1a50*/  MOV R2, R9 ;  /* 0x0000000900027202 */ /* 0x000fcc0000000f00 */
[----:B------:R2:W0:Y:S01]  /*1a60*/  LDG.E R2, desc[UR6][R2.64] ;  /* 0x0000000602027981 */ /* 0x000422000c1e1900 */
[----:B------:R-:W-:Y:S02]  /*1a70*/  IADD3 R6, PT, PT, R6, 0x1, RZ ;  /* 0x0000000106067810 */ /* 0x000fe40007ffe0ff */
[----:B------:R-:W-:Y:S02]  /*1a80*/  IADD3 R9, P2, PT, R9, 0x1000, RZ ;  /* 0x0000100009097810 */ /* 0x000fe40007f5e0ff */
[----:B------:R-:W-:Y:S02]  /*1a90*/  ISETP.NE.AND P1, PT, R6, RZ, PT ;  /* 0x000000ff0600720c */ /* 0x000fe40003f25270 */
[----:B--2---:R-:W-:Y:S01]  /*1aa0*/  IADD3.X R3, PT, PT, RZ, R3, RZ, P2, !PT ;  /* 0x00000003ff037210 */ /* 0x004fe200017fe4ff */
[----:B0-----:R-:W-:-:S04]  /*1ab0*/  FADD R7, -R5, R2 ;  /* 0x0000000205077221 */ /* 0x001fc80000000100 */
[----:B------:R-:W-:-:S05]  /*1ac0*/  FMUL R7, R7, 1.4426950216293334961 ;  /* 0x3fb8aa3b07077820 */ /* 0x000fca0000400000 */
[----:B------:R-:W-:-:S13]  /*1ad0*/  FSETP.GEU.AND P0, PT, R7, -126, PT ;  /* 0xc2fc00000700780b */ /* 0x000fda0003f0e000 */
[----:B------:R-:W-:-:S04]  /*1ae0*/  @!P0 FMUL R7, R7, 0.5 ;  /* 0x3f00000007078820 */ /* 0x000fc80000400000 */
[----:B------:R-:W0:Y:S02]  /*1af0*/  MUFU.EX2 R8, R7 ;  /* 0x0000000700087308 */ /* 0x000e240000000800 */
[----:B0-----:R-:W-:-:S04]  /*1b00*/  @!P0 FMUL R8, R8, R8 ;  /* 0x0000000808088220 */ /* 0x001fc80000400000 */
[----:B------:R-:W-:Y:S01]  /*1b10*/  FADD R15, R8, R15 ;  /* 0x0000000f080f7221 */ /* 0x000fe20000000000 */
[----:B------:R-:W-:Y:S06]  /*1b20*/  @P1 BRA `(.L_x_25) ;  /* 0xfffffffc00c81947 */ /* 0x000fec000383ffff */
.L_x_20:
[----:B------:R-:W-:Y:S05]  /*1b30*/  BSYNC.RECONVERGENT B1 ;  /* 0x0000000000017941 */ /* 0x000fea0003800200 */
.L_x_19:
[----:B------:R2:W-:Y:S02]  /*1b40*/  STS [R4], R15 ;  /* 0x0000000f04007388 */ /* 0x0005e40000000800 */
.L_x_15:
[----:B------:R-:W-:Y:S05]  /*1b50*/  BSYNC.RECONVERGENT B0 ;  /* 0x0000000000007941 */ /* 0x000fea0003800200 */
.L_x_14:
[----:B------:R-:W3:Y:S01]  /*1b60*/  S2R R7, SR_CTAID.X ;  /* 0x0000000000077919 */ /* 0x000ee20000002500 */
[----:B------:R-:W-:-:S09]  /*1b70*/  UISETP.GE.U32.AND UP0, UPT, UR5, 0x2, UPT ;  /* 0x000000020500788c */ /* 0x000fd2000bf06070 */
[----:B------:R-:W-:Y:S05]  /*1b80*/  BRA.U !UP0, `(.L_x_26) ;  /* 0x0000000108307547 */ /* 0x000fea000b800000 */
[----:B0-----:R-:W-:-:S07]  /*1b90*/  MOV R2, UR5 ;  /* 0x0000000500027c02 */ /* 0x001fce0008000f00 */
.L_x_27:
[----:B------:R-:W-:-:S04]  /*1ba0*/  SHF.R.U32.HI R9, RZ, 0x1, R2 ;  /* 0x00000001ff097819 */ /* 0x000fc80000011602 */
[----:B------:R-:W-:-:S13]  /*1bb0*/  ISETP.GE.U32.AND P0, PT, R0, R9, PT ;  /* 0x000000090000720c */ /* 0x000fda0003f06070 */
[----:B------:R-:W-:Y:S01]  /*1bc0*/  @!P0 LEA R3, R9, R4, 0x2 ;  /* 0x0000000409038211 */ /* 0x000fe200078e10ff */
[----:B------:R-:W-:Y:S05]  /*1bd0*/  @!P0 LDS R6, [R4] ;  /* 0x0000000004068984 */ /* 0x000fea0000000800 */
[----:B------:R-:W0:Y:S02]  /*1be0*/  @!P0 LDS R3, [R3] ;  /* 0x0000000003038984 */ /* 0x000e240000000800 */
[----:B0-----:R-:W-:-:S05]  /*1bf0*/  @!P0 FADD R5, R3, R6 ;  /* 0x0000000603058221 */ /* 0x001fca0000000000 */
[----:B------:R4:W-:Y:S01]  /*1c00*/  @!P0 STS [R4], R5 ;  /* 0x0000000504008388 */ /* 0x0009e20000000800 */
[----:B------:R-:W-:Y:S01]  /*1c10*/  BAR.SYNC.DEFER_BLOCKING 0x0 ;  /* 0x0000000000007b1d */ /* 0x000fe20000010000 */
[----:B------:R-:W-:Y:S02]  /*1c20*/  ISETP.GT.U32.AND P0, PT, R2, 0x3, PT ;  /* 0x000000030200780c */ /* 0x000fe40003f04070 */
[----:B------:R-:W-:-:S11]  /*1c30*/  MOV R2, R9 ;  /* 0x0000000900027202 */ /* 0x000fd60000000f00 */
[----:B----4-:R-:W-:Y:S05]  /*1c40*/  @P0 BRA `(.L_x_27) ;  /* 0xfffffffc00d40947 */ /* 0x010fea000383ffff */
.L_x_26:
[----:B------:R-:W4:Y:S01]  /*1c50*/  LDCU UR4, c[0x0][0x390] ;  /* 0x00007200ff0477ac */ /* 0x000f220008000800 */
[----:B0--3--:R-:W-:-:S05]  /*1c60*/  IMAD R5, R7, UR5, R0 ;  /* 0x0000000507057c24 */ /* 0x009fca000f8e0200 */
[----:B----4-:R-:W-:-:S13]  /*1c70*/  ISETP.GE.AND P0, PT, R5, UR4, PT ;  /* 0x0000000405007c0c */ /* 0x010fda000bf06270 */
[----:B------:R-:W-:Y:S05]  /*1c80*/  @P0 EXIT ;  /* 0x000000000000094d */ /* 0x000fea0003800000 */
[----:B------:R-:W0:Y:S02]  /*1c90*/  LDC.64 R2, c[0x0][0x380] ;  /* 0x0000e000ff027b82 */ /* 0x000e240000000a00 */
[----:B0-----:R-:W-:-:S06]  /*1ca0*/  IMAD.WIDE R2, R5, 0x4, R2 ;  /* 0x0000000405027825 */ /* 0x001fcc00078e0202 */
[----:B------:R-:W3:Y:S01]  /*1cb0*/  LDG.E R2, desc[UR6][R2.64] ;  /* 0x0000000602027981 */ /* 0x000ee2000c1e1900 */
[----:B------:R-:W0:Y:S01]  /*1cc0*/  S2UR UR5, SR_CgaCtaId ;  /* 0x00000000000579c3 */ /* 0x000e220000008800 */
[----:B------:R-:W-:Y:S01]  /*1cd0*/  UMOV UR4, 0x400 ;  /* 0x0000040000047882 */ /* 0x000fe20000000000 */
[----:B------:R-:W-:Y:S01]  /*1ce0*/  HFMA2 R9, -RZ, RZ, 15, 0 ;  /* 0x4b800000ff097431 */ /* 0x000fe200000001ff */
[----:B0-----:R-:W-:-:S09]  /*1cf0*/  ULEA UR4, UR5, UR4, 0x18 ;  /* 0x0000000405047291 */ /* 0x001fd2000f8ec0ff */
[----:B------:R-:W-:Y:S04]  /*1d00*/  LDS R7, [UR4] ;  /* 0x00000004ff077984 */ /* 0x000fe80008000800 */
[----:B-12---:R-:W0:Y:S02]  /*1d10*/  LDS R4, [UR4+0x1000] ;  /* 0x00100004ff047984 */ /* 0x006e240008000800 */
[----:B0-----:R-:W-:-:S04]  /*1d20*/  FSETP.GEU.AND P1, PT, |R4|, 1.175494350822287508e-38, PT ;  /* 0x008000000400780b */ /* 0x001fc80003f2e200 */
[----:B------:R-:W-:-:S09]  /*1d30*/  FSEL R9, R9, 1, !P1 ;  /* 0x3f80000009097808 */ /* 0x000fd20004800000 */
[----:B------:R-:W-:-:S06]  /*1d40*/  @!P1 FMUL R4, R4, 16777216 ;  /* 0x4b80000004049820 */ /* 0x000fcc0000400000 */
[----:B------:R-:W0:Y:S02]  /*1d50*/  MUFU.RCP R4, R4 ;  /* 0x0000000400047308 */ /* 0x000e240000001000 */
[----:B0-----:R-:W-:Y:S01]  /*1d60*/  FMUL R9, R4, R9 ;  /* 0x0000000904097220 */ /* 0x001fe20000400000 */
[----:B---3--:R-:W-:Y:S02]  /*1d70*/  FADD R7, R2, -R7 ;  /* 0x8000000702077221 */ /* 0x008fe40000000000 */
[----:B------:R-:W0:Y:S02]  /*1d80*/  LDC.64 R2, c[0x0][0x388] ;  /* 0x0000e200ff027b82 */ /* 0x000e240000000a00 */
[----:B------:R-:W-:-:S05]  /*1d90*/  FMUL R7, R7, 1.4426950216293334961 ;  /* 0x3fb8aa3b07077820 */ /* 0x000fca0000400000 */
[----:B------:R-:W-:-:S13]  /*1da0*/  FSETP.GEU.AND P0, PT, R7, -126, PT ;  /* 0xc2fc00000700780b */ /* 0x000fda0003f0e000 */
[----:B------:R-:W-:-:S04]  /*1db0*/  @!P0 FMUL R7, R7, 0.5 ;  /* 0x3f00000007078820 */ /* 0x000fc80000400000 */
[----:B------:R-:W1:Y:S01]  /*1dc0*/  MUFU.EX2 R0, R7 ;  /* 0x0000000700007308 */ /* 0x000e620000000800 */
[----:B0-----:R-:W-:-:S04]  /*1dd0*/  IMAD.WIDE R2, R5, 0x4, R2 ;  /* 0x0000000405027825 */ /* 0x001fc800078e0202 */
[----:B-1----:R-:W-:-:S04]  /*1de0*/  @!P0 FMUL R0, R0, R0 ;  /* 0x0000000000008220 */ /* 0x002fc80000400000 */
[----:B------:R-:W-:-:S05]  /*1df0*/  FMUL R9, R0, R9 ;  /* 0x0000000900097220 */ /* 0x000fca0000400000 */
[----:B------:R-:W-:Y:S01]  /*1e00*/  STG.E desc[UR6][R2.64], R9 ;  /* 0x0000000902007986 */ /* 0x000fe2000c101906 */
[----:B------:R-:W-:Y:S05]  /*1e10*/  EXIT ;  /* 0x000000000000794d */ /* 0x000fea0003800000 */
.L_x_28:
[----:B------:R-:W-:-:S00]  /*1e20*/  BRA `(.L_x_28) ;  /* 0xfffffffc00fc7947 */ /* 0x000fc0000383ffff */
[----:B------:R-:W-:-:S00]  /*1e30*/  NOP ;  /* 0x0000000000007918 */ /* 0x000fc00000000000 */
        /* <DEDUP_REMOVED lines=12> */
.L_x_29:


//--------------------- .nv.shared._Z13softmaxKernelILi1024EEvPfS0_i --------------------------
	.section	.nv.shared._Z13softmaxKernelILi1024EEvPfS0_i,"aw",@nobits
	.sectionflags	@""
	.align	4
.nv.shared._Z13softmaxKernelILi1024EEvPfS0_i:
	.zero		9216


//--------------------- .nv.shared.reserved.0     --------------------------
	.section	.nv.shared.reserved.0,"aw",@nobits
	.weak		__nv_reservedSMEM_offset_0_alias
	.size		__nv_reservedSMEM_offset_0_alias, 0, 64
	.other		__nv_reservedSMEM_offset_0_alias,@"STO_CUDA_RESERVED_SHARED STV_DEFAULT"
__nv_reservedSMEM_offset_0_alias:
	.zero		0
	.zero		64


//--------------------- .nv.constant0._Z13softmaxKernelILi1024EEvPfS0_i --------------------------
	.section	.nv.constant0._Z13softmaxKernelILi1024EEvPfS0_i,"a",@progbits
	.sectionflags	@""
	.align	4
.nv.constant0._Z13softmaxKernelILi1024EEvPfS0_i:
	.zero		916


//--------------------- SYMBOLS --------------------------

	.type		.nv.reservedSmem.offset0,@object
	.size		.nv.reservedSmem.offset0,0x4
	.type		.nv.reservedSmem.cap,@object
	.size		.nv.reservedSmem.cap,0x4
